// auto-generated by cutlass_sweep.gemm — config: {"arch": "sm_90", "cluster_m": 1, "cluster_n": 1, "dtype": "e4m3", "dtype_b": "e4m3", "layout": "nt", "stages": 7, "tile_k": 128, "tile_m": 128, "tile_n": 128}
#include "cutlass/cutlass.h"
#include "cutlass/gemm/collective/collective_builder.hpp"
#include "cutlass/gemm/device/gemm_universal_adapter.h"
#include "cutlass/gemm/kernel/gemm_universal.hpp"
#include "cutlass/epilogue/collective/collective_builder.hpp"

using ElemA = cutlass::float_e4m3_t;
using ElemB = cutlass::float_e4m3_t;
using ElemCD = cutlass::float_e4m3_t;
using Acc  = float;
using TileShape    = cute::Shape<cute::_128, cute::_128, cute::_128>;
using ClusterShape = cute::Shape<cute::_1, cute::_1, cute::_1>;

using CollectiveEpilogue = typename cutlass::epilogue::collective::CollectiveBuilder<
    cutlass::arch::Sm90, cutlass::arch::OpClassTensorOp,
    TileShape, ClusterShape,
    cutlass::epilogue::collective::EpilogueTileAuto,
    Acc, Acc,
    ElemCD, cutlass::layout::RowMajor, 128 / cutlass::sizeof_bits<ElemCD>::value,
    ElemCD, cutlass::layout::RowMajor, 128 / cutlass::sizeof_bits<ElemCD>::value,
    cutlass::epilogue::collective::EpilogueScheduleAuto
  >::CollectiveOp;

using CollectiveMainloop = typename cutlass::gemm::collective::CollectiveBuilder<
    cutlass::arch::Sm90, cutlass::arch::OpClassTensorOp,
    ElemA, cutlass::layout::RowMajor, 128 / cutlass::sizeof_bits<ElemA>::value,
    ElemB, cutlass::layout::ColumnMajor, 128 / cutlass::sizeof_bits<ElemB>::value,
    Acc,
    TileShape, ClusterShape,
    cutlass::gemm::collective::StageCount<7>,
    cutlass::gemm::collective::KernelScheduleAuto
  >::CollectiveOp;

using GemmKernel = cutlass::gemm::kernel::GemmUniversal<
    cute::Shape<int,int,int,int>,
    CollectiveMainloop,
    CollectiveEpilogue
>;
using Gemm = cutlass::gemm::device::GemmUniversalAdapter<GemmKernel>;

// Force the device kernel symbol into the cubin without needing a host main.
auto* _anchor = &cutlass::device_kernel<GemmKernel>;


// ===== COMPILED SASS (sm_90a) =====

	.target	sm_90a

	.elftype	@"ET_EXEC"


//--------------------- .note.nv.tkinfo           --------------------------
	.section	.note.nv.tkinfo,"",@"SHT_NOTE"
	.sectionflags	@"SHF_NOTE_NV_TKINFO"
	.tkinfo
        /*0018*/ 	.word	0x00000002
        /*0030*/ 	.string	""
        /*0030*/ 	.string	"ptxas"
        /*0030*/ 	.string	"Cuda compilation tools, release 13.0, V13.0.88"
        /*0030*/ 	.string	"Build cuda_13.0.r13.0/compiler.36424714_0"
        /*0030*/ 	.string	"-arch sm_90a -m 64 "



//--------------------- .note.nv.cuinfo           --------------------------
	.section	.note.nv.cuinfo,"",@"SHT_NOTE"
	.sectionflags	@"SHF_NOTE_NV_CUINFO"
        /*0018*/ 	.short	0x0002
        /*001a*/ 	.short	0x005a
        /*001c*/ 	.short	0x0082
	.zero		2


//--------------------- .nv.info                  --------------------------
	.section	.nv.info,"",@"SHT_CUDA_INFO"
	.align	4


	//----- nvinfo : EIATTR_REGCOUNT
	.align		4
        /*0000*/ 	.byte	0x04, 0x2f
        /*0002*/ 	.short	(.L_12 - .L_11)
	.align		4
.L_11:
        /*0004*/ 	.word	index@(_ZN7cutlass13device_kernelINS_4gemm6kernel13GemmUniversalIN4cute5tupleIJiiiiEEENS1_10collective13CollectiveMmaINS1_37MainloopSm90TmaGmmaWarpSpecializedFP8ILi7ENS5_IJNS4_1CILi1EEESB_SB_EEENS1_35KernelTmaWarpSpecializedCooperativeEEENS5_IJNSA_ILi128EEESF_SF_EEENS_12float_e4m3_tENS5_IJlSB_lEEESH_SI_NS4_8TiledMMAINS4_8MMA_AtomIJNS4_4SM904GMMA31MMA_64x128x32_F32E4M3E4M3_SS_TNILNSM_7ScaleInE1ELSO_1EEEEEENS4_6LayoutINS5_IJNSA_ILi2EEESB_SB_EEENS5_IJSB_NSA_ILi0EEESU_EEEEENS5_IJNS4_10UnderscoreESX_SX_EEEEENS4_13SM90_TMA_LOADENS4_14ComposedLayoutINS4_7SwizzleILi3ELi4ELi3EEENS4_18smem_ptr_flag_bitsILi8EEENSR_INS5_IJNSA_ILi8EEESF_EEENS5_IJSF_SB_EEEEEEEvNS4_8identityES10_S1A_vS1B_EENS_8epilogue10collective6detail29Sm90TmaWarpSpecializedAdapterINS1E_15DefaultEpilogueISH_SI_SI_NS1D_6thread17LinearCombinationISH_Li1EffLNS1I_9ScaleType4KindE0ELNS_15FloatRoundStyleE2ESH_EENS1_15EpilogueDefaultEEEEEvvEEEEvNT_6ParamsE)
        /*0008*/ 	.word	0x000000a8


	//----- nvinfo : EIATTR_FRAME_SIZE
	.align		4
.L_12:
        /*000c*/ 	.byte	0x04, 0x11
        /*000e*/ 	.short	(.L_14 - .L_13)
	.align		4
.L_13:
        /*0010*/ 	.word	index@(_ZN7cutlass13device_kernelINS_4gemm6kernel13GemmUniversalIN4cute5tupleIJiiiiEEENS1_10collective13CollectiveMmaINS1_37MainloopSm90TmaGmmaWarpSpecializedFP8ILi7ENS5_IJNS4_1CILi1EEESB_SB_EEENS1_35KernelTmaWarpSpecializedCooperativeEEENS5_IJNSA_ILi128EEESF_SF_EEENS_12float_e4m3_tENS5_IJlSB_lEEESH_SI_NS4_8TiledMMAINS4_8MMA_AtomIJNS4_4SM904GMMA31MMA_64x128x32_F32E4M3E4M3_SS_TNILNSM_7ScaleInE1ELSO_1EEEEEENS4_6LayoutINS5_IJNSA_ILi2EEESB_SB_EEENS5_IJSB_NSA_ILi0EEESU_EEEEENS5_IJNS4_10UnderscoreESX_SX_EEEEENS4_13SM90_TMA_LOADENS4_14ComposedLayoutINS4_7SwizzleILi3ELi4ELi3EEENS4_18smem_ptr_flag_bitsILi8EEENSR_INS5_IJNSA_ILi8EEESF_EEENS5_IJSF_SB_EEEEEEEvNS4_8identityES10_S1A_vS1B_EENS_8epilogue10collective6detail29Sm90TmaWarpSpecializedAdapterINS1E_15DefaultEpilogueISH_SI_SI_NS1D_6thread17LinearCombinationISH_Li1EffLNS1I_9ScaleType4KindE0ELNS_15FloatRoundStyleE2ESH_EENS1_15EpilogueDefaultEEEEEvvEEEEvNT_6ParamsE)
        /*0014*/ 	.word	0x00000000


	//----- nvinfo : EIATTR_MIN_STACK_SIZE
	.align		4
.L_14:
        /*0018*/ 	.byte	0x04, 0x12
        /*001a*/ 	.short	(.L_16 - .L_15)
	.align		4
.L_15:
        /*001c*/ 	.word	index@(_ZN7cutlass13device_kernelINS_4gemm6kernel13GemmUniversalIN4cute5tupleIJiiiiEEENS1_10collective13CollectiveMmaINS1_37MainloopSm90TmaGmmaWarpSpecializedFP8ILi7ENS5_IJNS4_1CILi1EEESB_SB_EEENS1_35KernelTmaWarpSpecializedCooperativeEEENS5_IJNSA_ILi128EEESF_SF_EEENS_12float_e4m3_tENS5_IJlSB_lEEESH_SI_NS4_8TiledMMAINS4_8MMA_AtomIJNS4_4SM904GMMA31MMA_64x128x32_F32E4M3E4M3_SS_TNILNSM_7ScaleInE1ELSO_1EEEEEENS4_6LayoutINS5_IJNSA_ILi2EEESB_SB_EEENS5_IJSB_NSA_ILi0EEESU_EEEEENS5_IJNS4_10UnderscoreESX_SX_EEEEENS4_13SM90_TMA_LOADENS4_14ComposedLayoutINS4_7SwizzleILi3ELi4ELi3EEENS4_18smem_ptr_flag_bitsILi8EEENSR_INS5_IJNSA_ILi8EEESF_EEENS5_IJSF_SB_EEEEEEEvNS4_8identityES10_S1A_vS1B_EENS_8epilogue10collective6detail29Sm90TmaWarpSpecializedAdapterINS1E_15DefaultEpilogueISH_SI_SI_NS1D_6thread17LinearCombinationISH_Li1EffLNS1I_9ScaleType4KindE0ELNS_15FloatRoundStyleE2ESH_EENS1_15EpilogueDefaultEEEEEvvEEEEvNT_6ParamsE)
        /*0020*/ 	.word	0x00000000
.L_16:


//--------------------- .nv.compat                --------------------------
	.section	.nv.compat,"",@"SHT_CUDA_COMPAT_INFO"
	.align	4
        /*0000*/ 	.byte	0x02, 0x09, 0x01, 0x00, 0x02, 0x02, 0x04, 0x00, 0x02, 0x05, 0x05, 0x00, 0x03, 0x07, 0x01, 0x01
        /*0010*/ 	.byte	0x02, 0x03, 0x01, 0x00, 0x02, 0x06, 0x01, 0x00, 0x04, 0x0b, 0x08, 0x00, 0x00, 0x00, 0x00, 0x00
        /*0020*/ 	.byte	0x00, 0x00, 0x00, 0x00


//--------------------- .nv.info._ZN7cutlass13device_kernelINS_4gemm6kernel13GemmUniversalIN4cute5tupleIJiiiiEEENS1_10collective13CollectiveMmaINS1_37MainloopSm90TmaGmmaWarpSpecializedFP8ILi7ENS5_IJNS4_1CILi1EEESB_SB_EEENS1_35KernelTmaWarpSpecializedCooperativeEEENS5_IJNSA_ILi128EEESF_SF_EEENS_12float_e4m3_tENS5_IJlSB_lEEESH_SI_NS4_8TiledMMAINS4_8MMA_AtomIJNS4_4SM904GMMA31MMA_64x128x32_F32E4M3E4M3_SS_TNILNSM_7ScaleInE1ELSO_1EEEEEENS4_6LayoutINS5_IJNSA_ILi2EEESB_SB_EEENS5_IJSB_NSA_ILi0EEESU_EEEEENS5_IJNS4_10UnderscoreESX_SX_EEEEENS4_13SM90_TMA_LOADENS4_14ComposedLayoutINS4_7SwizzleILi3ELi4ELi3EEENS4_18smem_ptr_flag_bitsILi8EEENSR_INS5_IJNSA_ILi8EEESF_EEENS5_IJSF_SB_EEEEEEEvNS4_8identityES10_S1A_vS1B_EENS_8epilogue10collective6detail29Sm90TmaWarpSpecializedAdapterINS1E_15DefaultEpilogueISH_SI_SI_NS1D_6thread17LinearCombinationISH_Li1EffLNS1I_9ScaleType4KindE0ELNS_15FloatRoundStyleE2ESH_EENS1_15EpilogueDefaultEEEEEvvEEEEvNT_6ParamsE --------------------------
	.section	.nv.info._ZN7cutlass13device_kernelINS_4gemm6kernel13GemmUniversalIN4cute5tupleIJiiiiEEENS1_10collective13CollectiveMmaINS1_37MainloopSm90TmaGmmaWarpSpecializedFP8ILi7ENS5_IJNS4_1CILi1EEESB_SB_EEENS1_35KernelTmaWarpSpecializedCooperativeEEENS5_IJNSA_ILi128EEESF_SF_EEENS_12float_e4m3_tENS5_IJlSB_lEEESH_SI_NS4_8TiledMMAINS4_8MMA_AtomIJNS4_4SM904GMMA31MMA_64x128x32_F32E4M3E4M3_SS_TNILNSM_7ScaleInE1ELSO_1EEEEEENS4_6LayoutINS5_IJNSA_ILi2EEESB_SB_EEENS5_IJSB_NSA_ILi0EEESU_EEEEENS5_IJNS4_10UnderscoreESX_SX_EEEEENS4_13SM90_TMA_LOADENS4_14ComposedLayoutINS4_7SwizzleILi3ELi4ELi3EEENS4_18smem_ptr_flag_bitsILi8EEENSR_INS5_IJNSA_ILi8EEESF_EEENS5_IJSF_SB_EEEEEEEvNS4_8identityES10_S1A_vS1B_EENS_8epilogue10collective6detail29Sm90TmaWarpSpecializedAdapterINS1E_15DefaultEpilogueISH_SI_SI_NS1D_6thread17LinearCombinationISH_Li1EffLNS1I_9ScaleType4KindE0ELNS_15FloatRoundStyleE2ESH_EENS1_15EpilogueDefaultEEEEEvvEEEEvNT_6ParamsE,"",@"SHT_CUDA_INFO"
	.sectionflags	@""
	.align	4


	//----- nvinfo : EIATTR_CUDA_API_VERSION
	.align		4
        /*0000*/ 	.byte	0x04, 0x37
        /*0002*/ 	.short	(.L_18 - .L_17)
.L_17:
        /*0004*/ 	.word	0x00000082


	//----- nvinfo : EIATTR_KPARAM_INFO
	.align		4
.L_18:
        /*0008*/ 	.byte	0x04, 0x17
        /*000a*/ 	.short	(.L_20 - .L_19)
.L_19:
        /*000c*/ 	.word	0x00000000
        /*0010*/ 	.short	0x0000
        /*0012*/ 	.short	0x0070
        /*0014*/ 	.byte	0x00, 0xf0, 0x01, 0x10


	//----- nvinfo : EIATTR_SPARSE_MMA_MASK
	.align		4
.L_20:
        /*0018*/ 	.byte	0x03, 0x50
        /*001a*/ 	.short	0x0000


	//----- nvinfo : EIATTR_MAXREG_COUNT
	.align		4
        /*001c*/ 	.byte	0x03, 0x1b
        /*001e*/ 	.short	0x00a8


	//----- nvinfo : EIATTR_NUM_BARRIERS
	.align		4
        /*0020*/ 	.byte	0x02, 0x4c
        /*0022*/ 	.byte	0x01
	.zero		1


	//----- nvinfo : EIATTR_MERCURY_ISA_VERSION
	.align		4
        /*0024*/ 	.byte	0x03, 0x5f
        /*0026*/ 	.short	0x0101


	//----- nvinfo : EIATTR_INT_WARP_WIDE_INSTR_OFFSETS
	.align		4
        /*0028*/ 	.byte	0x04, 0x31
        /*002a*/ 	.short	(.L_22 - .L_21)


	//   ....[0]....
.L_21:
        /*002c*/ 	.word	0x00000430


	//   ....[1]....
        /*0030*/ 	.word	0x00000440


	//   ....[2]....
        /*0034*/ 	.word	0x00000530


	//----- nvinfo : EIATTR_COOP_GROUP_MASK_REGIDS
	.align		4
.L_22:
        /*0038*/ 	.byte	0x04, 0x29
        /*003a*/ 	.short	(.L_24 - .L_23)


	//   ....[0]....
.L_23:
        /*003c*/ 	.word	0xffffffff


	//   ....[1]....
        /*0040*/ 	.word	0xffffffff


	//   ....[2]....
        /*0044*/ 	.word	0xffffffff


	//   ....[3]....
        /*0048*/ 	.word	0xffffffff


	//   ....[4]....
        /*004c*/ 	.word	0xffffffff


	//----- nvinfo : EIATTR_COOP_GROUP_INSTR_OFFSETS
	.align		4
.L_24:
        /*0050*/ 	.byte	0x04, 0x28
        /*0052*/ 	.short	(.L_26 - .L_25)


	//   ....[0]....
.L_25:
        /*0054*/ 	.word	0x00000060


	//   ....[1]....
        /*0058*/ 	.word	0x00000070


	//   ....[2]....
        /*005c*/ 	.word	0x00000130


	//   ....[3]....
        /*0060*/ 	.word	0x00000320


	//   ....[4]....
        /*0064*/ 	.word	0x00001020


	//----- nvinfo : EIATTR_REG_RECONFIG
	.align		4
.L_26:
        /*0068*/ 	.byte	0x01, 0x54
	.zero		2


	//----- nvinfo : EIATTR_MBARRIER_INSTR_OFFSETS
	.align		4
        /*006c*/ 	.byte	0x04, 0x39
        /*006e*/ 	.short	(.L_28 - .L_27)


	//   ....[0]....
.L_27:
        /*0070*/ 	.word	0x00000230
        /*0074*/ 	.word	0x000000ff
        /*0078*/ 	.word	0x00000000
        /*007c*/ 	.short	0x0100
        /*007e*/ 	.byte	0x08
	.zero		1


	//   ....[1]....
        /*0080*/ 	.word	0x00000240
        /*0084*/ 	.word	0x000000ff
        /*0088*/ 	.word	0x00000038
        /*008c*/ 	.short	0x0100
        /*008e*/ 	.byte	0x08
	.zero		1


	//   ....[2]....
        /*0090*/ 	.word	0x00000250
        /*0094*/ 	.word	0x000000ff
        /*0098*/ 	.word	0x00000008
        /*009c*/ 	.short	0x0100
        /*009e*/ 	.byte	0x08
	.zero		1


	//   ....[3]....
        /*00a0*/ 	.word	0x00000260
        /*00a4*/ 	.word	0x000000ff
        /*00a8*/ 	.word	0x00000040
        /*00ac*/ 	.short	0x0100
        /*00ae*/ 	.byte	0x08
	.zero		1


	//   ....[4]....
        /*00b0*/ 	.word	0x00000270
        /*00b4*/ 	.word	0x000000ff
        /*00b8*/ 	.word	0x00000010
        /*00bc*/ 	.short	0x0100
        /*00be*/ 	.byte	0x08
	.zero		1


	//   ....[5]....
        /*00c0*/ 	.word	0x00000280
        /*00c4*/ 	.word	0x000000ff
        /*00c8*/ 	.word	0x00000048
        /*00cc*/ 	.short	0x0100
        /*00ce*/ 	.byte	0x08
	.zero		1


	//   ....[6]....
        /*00d0*/ 	.word	0x00000290
        /*00d4*/ 	.word	0x000000ff
        /*00d8*/ 	.word	0x00000018
        /*00dc*/ 	.short	0x0100
        /*00de*/ 	.byte	0x08
	.zero		1


	//   ....[7]....
        /*00e0*/ 	.word	0x000002a0
        /*00e4*/ 	.word	0x000000ff
        /*00e8*/ 	.word	0x00000050
        /*00ec*/ 	.short	0x0100
        /*00ee*/ 	.byte	0x08
	.zero		1


	//   ....[8]....
        /*00f0*/ 	.word	0x000002b0
        /*00f4*/ 	.word	0x000000ff
        /*00f8*/ 	.word	0x00000020
        /*00fc*/ 	.short	0x0100
        /*00fe*/ 	.byte	0x08
	.zero		1


	//   ....[9]....
        /*0100*/ 	.word	0x000002c0
        /*0104*/ 	.word	0x000000ff
        /*0108*/ 	.word	0x00000058
        /*010c*/ 	.short	0x0100
        /*010e*/ 	.byte	0x08
	.zero		1


	//   ....[10]....
        /*0110*/ 	.word	0x000002d0
        /*0114*/ 	.word	0x000000ff
        /*0118*/ 	.word	0x00000028
        /*011c*/ 	.short	0x0100
        /*011e*/ 	.byte	0x08
	.zero		1


	//   ....[11]....
        /*0120*/ 	.word	0x000002e0
        /*0124*/ 	.word	0x000000ff
        /*0128*/ 	.word	0x00000060
        /*012c*/ 	.short	0x0100
        /*012e*/ 	.byte	0x08
	.zero		1


	//   ....[12]....
        /*0130*/ 	.word	0x000002f0
        /*0134*/ 	.word	0x000000ff
        /*0138*/ 	.word	0x00000030
        /*013c*/ 	.short	0x0100
        /*013e*/ 	.byte	0x08
	.zero		1


	//   ....[13]....
        /*0140*/ 	.word	0x00000300
        /*0144*/ 	.word	0x000000ff
        /*0148*/ 	.word	0x00000068
        /*014c*/ 	.short	0x0100
        /*014e*/ 	.byte	0x08
	.zero		1


	//   ....[14]....
        /*0150*/ 	.word	0x00000580
        /*0154*/ 	.word	0x000000ff
        /*0158*/ 	.word	0x00000080
        /*015c*/ 	.short	0x0100
        /*015e*/ 	.byte	0x06
	.zero		1


	//   ....[15]....
        /*0160*/ 	.word	0x000005e0
        /*0164*/ 	.word	0x000000ff
        /*0168*/ 	.word	0x00000088
        /*016c*/ 	.short	0x0100
        /*016e*/ 	.byte	0x06
	.zero		1


	//   ....[16]....
        /*0170*/ 	.word	0x00001550
        /*0174*/ 	.word	0x000000ff
        /*0178*/ 	.word	0x00000000
        /*017c*/ 	.short	0x010a
        /*017e*/ 	.byte	0x06
	.zero		1


	//   ....[17]....
        /*0180*/ 	.word	0x00001590
        /*0184*/ 	.word	0x000000ff
        /*0188*/ 	.word	0x00000000
        /*018c*/ 	.short	0x010a
        /*018e*/ 	.byte	0x06
	.zero		1


	//   ....[18]....
        /*0190*/ 	.word	0x00001f80
        /*0194*/ 	.word	0x000000ff
        /*0198*/ 	.word	0x00000000
        /*019c*/ 	.short	0x010a
        /*019e*/ 	.byte	0x0c
	.zero		1


	//   ....[19]....
        /*01a0*/ 	.word	0x00001fc0
        /*01a4*/ 	.word	0x000000ff
        /*01a8*/ 	.word	0x00000000
        /*01ac*/ 	.short	0x010a
        /*01ae*/ 	.byte	0x0c
	.zero		1


	//   ....[20]....
        /*01b0*/ 	.word	0x000026b0
        /*01b4*/ 	.word	0x000000ff
        /*01b8*/ 	.word	0x00000000
        /*01bc*/ 	.short	0x0101
        /*01be*/ 	.byte	0x08
	.zero		1


	//   ....[21]....
        /*01c0*/ 	.word	0x00002d20
        /*01c4*/ 	.word	0x000000ff
        /*01c8*/ 	.word	0x00000000
        /*01cc*/ 	.short	0x0101
        /*01ce*/ 	.byte	0x06
	.zero		1


	//   ....[22]....
        /*01d0*/ 	.word	0x000086d0
        /*01d4*/ 	.word	0x00000013
        /*01d8*/ 	.word	0x00000038
        /*01dc*/ 	.short	0x010a
        /*01de*/ 	.byte	0x3f
	.zero		1


	//   ....[23]....
        /*01e0*/ 	.word	0x00008a90
        /*01e4*/ 	.word	0x00000008
        /*01e8*/ 	.word	0x00000088
        /*01ec*/ 	.short	0x0101
        /*01ee*/ 	.byte	0x3f
	.zero		1


	//   ....[24]....
        /*01f0*/ 	.word	0x00009180
        /*01f4*/ 	.word	0x00000006
        /*01f8*/ 	.word	0x00000000
        /*01fc*/ 	.short	0x010a
        /*01fe*/ 	.byte	0x3f
	.zero		1


	//   ....[25]....
        /*0200*/ 	.word	0x00009200
        /*0204*/ 	.word	0x00000007
        /*0208*/ 	.word	0x00000000
        /*020c*/ 	.short	0x010a
        /*020e*/ 	.byte	0x3f
	.zero		1


	//   ....[26]....
        /*0210*/ 	.word	0x00009290
        /*0214*/ 	.word	0x00000006
        /*0218*/ 	.word	0x00000000
        /*021c*/ 	.short	0x010a
        /*021e*/ 	.byte	0x3f
	.zero		1


	//   ....[27]....
        /*0220*/ 	.word	0x00009320
        /*0224*/ 	.word	0x00000009
        /*0228*/ 	.word	0x00000000
        /*022c*/ 	.short	0x010a
        /*022e*/ 	.byte	0x3f
	.zero		1


	//   ....[28]....
        /*0230*/ 	.word	0x000093b0
        /*0234*/ 	.word	0x0000000a
        /*0238*/ 	.word	0x00000000
        /*023c*/ 	.short	0x010a
        /*023e*/ 	.byte	0x3f
	.zero		1


	//   ....[29]....
        /*0240*/ 	.word	0x00009440
        /*0244*/ 	.word	0x0000000b
        /*0248*/ 	.word	0x00000000
        /*024c*/ 	.short	0x010a
        /*024e*/ 	.byte	0x3f
	.zero		1


	//   ....[30]....
        /*0250*/ 	.word	0x000094d0
        /*0254*/ 	.word	0x00000003
        /*0258*/ 	.word	0x00000000
        /*025c*/ 	.short	0x010a
        /*025e*/ 	.byte	0x3f
	.zero		1


	//   ....[31]....
        /*0260*/ 	.word	0x00009540
        /*0264*/ 	.word	0x0000000b
        /*0268*/ 	.word	0x00000000
        /*026c*/ 	.short	0x010a
        /*026e*/ 	.byte	0x3f
	.zero		1


	//   ....[32]....
        /*0270*/ 	.word	0x000095a0
        /*0274*/ 	.word	0x0000008c
        /*0278*/ 	.word	0x00000000
        /*027c*/ 	.short	0x010a
        /*027e*/ 	.byte	0x3f
	.zero		1


	//   ....[33]....
        /*0280*/ 	.word	0x00009670
        /*0284*/ 	.word	0x00000013
        /*0288*/ 	.word	0x00000038
        /*028c*/ 	.short	0x010a
        /*028e*/ 	.byte	0x3f
	.zero		1


	//   ....[34]....
        /*0290*/ 	.word	0x00009750
        /*0294*/ 	.word	0x00000006
        /*0298*/ 	.word	0x00000000
        /*029c*/ 	.short	0x010a
        /*029e*/ 	.byte	0x3f
	.zero		1


	//   ....[35]....
        /*02a0*/ 	.word	0x000097a0
        /*02a4*/ 	.word	0x00000007
        /*02a8*/ 	.word	0x00000000
        /*02ac*/ 	.short	0x010a
        /*02ae*/ 	.byte	0x3f
	.zero		1


	//   ....[36]....
        /*02b0*/ 	.word	0x000097f0
        /*02b4*/ 	.word	0x00000006
        /*02b8*/ 	.word	0x00000000
        /*02bc*/ 	.short	0x010a
        /*02be*/ 	.byte	0x3f
	.zero		1


	//   ....[37]....
        /*02c0*/ 	.word	0x00009840
        /*02c4*/ 	.word	0x00000009
        /*02c8*/ 	.word	0x00000000
        /*02cc*/ 	.short	0x010a
        /*02ce*/ 	.byte	0x3f
	.zero		1


	//   ....[38]....
        /*02d0*/ 	.word	0x00009890
        /*02d4*/ 	.word	0x0000000a
        /*02d8*/ 	.word	0x00000000
        /*02dc*/ 	.short	0x010a
        /*02de*/ 	.byte	0x3f
	.zero		1


	//   ....[39]....
        /*02e0*/ 	.word	0x000098e0
        /*02e4*/ 	.word	0x0000000b
        /*02e8*/ 	.word	0x00000000
        /*02ec*/ 	.short	0x010a
        /*02ee*/ 	.byte	0x3f
	.zero		1


	//----- nvinfo : EIATTR_NUM_MBARRIERS
	.align		4
.L_28:
        /*02f0*/ 	.byte	0x03, 0x38
        /*02f2*/ 	.short	0x0010


	//----- nvinfo : EIATTR_EXIT_INSTR_OFFSETS
	.align		4
        /*02f4*/ 	.byte	0x04, 0x1c
        /*02f6*/ 	.short	(.L_30 - .L_29)


	//   ....[0]....
.L_29:
        /*02f8*/ 	.word	0x00000630


	//   ....[1]....
        /*02fc*/ 	.word	0x00000ef0


	//   ....[2]....
        /*0300*/ 	.word	0x00007d40


	//   ....[3]....
        /*0304*/ 	.word	0x00008370


	//   ....[4]....
        /*0308*/ 	.word	0x00009520


	//----- nvinfo : EIATTR_MAX_THREADS
	.align		4
.L_30:
        /*030c*/ 	.byte	0x04, 0x05
        /*030e*/ 	.short	(.L_32 - .L_31)
.L_31:
        /*0310*/ 	.word	0x00000180
        /*0314*/ 	.word	0x00000001
        /*0318*/ 	.word	0x00000001


	//----- nvinfo : EIATTR_CRS_STACK_SIZE
	.align		4
.L_32:
        /*031c*/ 	.byte	0x04, 0x1e
        /*031e*/ 	.short	(.L_34 - .L_33)
.L_33:
        /*0320*/ 	.word	0x00000000


	//----- nvinfo : EIATTR_CBANK_PARAM_SIZE
	.align		4
.L_34:
        /*0324*/ 	.byte	0x03, 0x19
        /*0326*/ 	.short	0x0470


	//----- nvinfo : EIATTR_PARAM_CBANK
	.align		4
        /*0328*/ 	.byte	0x04, 0x0a
        /*032a*/ 	.short	(.L_36 - .L_35)
	.align		4
.L_35:
        /*032c*/ 	.word	index@(.nv.constant0._ZN7cutlass13device_kernelINS_4gemm6kernel13GemmUniversalIN4cute5tupleIJiiiiEEENS1_10collective13CollectiveMmaINS1_37MainloopSm90TmaGmmaWarpSpecializedFP8ILi7ENS5_IJNS4_1CILi1EEESB_SB_EEENS1_35KernelTmaWarpSpecializedCooperativeEEENS5_IJNSA_ILi128EEESF_SF_EEENS_12float_e4m3_tENS5_IJlSB_lEEESH_SI_NS4_8TiledMMAINS4_8MMA_AtomIJNS4_4SM904GMMA31MMA_64x128x32_F32E4M3E4M3_SS_TNILNSM_7ScaleInE1ELSO_1EEEEEENS4_6LayoutINS5_IJNSA_ILi2EEESB_SB_EEENS5_IJSB_NSA_ILi0EEESU_EEEEENS5_IJNS4_10UnderscoreESX_SX_EEEEENS4_13SM90_TMA_LOADENS4_14ComposedLayoutINS4_7SwizzleILi3ELi4ELi3EEENS4_18smem_ptr_flag_bitsILi8EEENSR_INS5_IJNSA_ILi8EEESF_EEENS5_IJSF_SB_EEEEEEEvNS4_8identityES10_S1A_vS1B_EENS_8epilogue10collective6detail29Sm90TmaWarpSpecializedAdapterINS1E_15DefaultEpilogueISH_SI_SI_NS1D_6thread17LinearCombinationISH_Li1EffLNS1I_9ScaleType4KindE0ELNS_15FloatRoundStyleE2ESH_EENS1_15EpilogueDefaultEEEEEvvEEEEvNT_6ParamsE)
        /*0330*/ 	.short	0x0210
        /*0332*/ 	.short	0x0470


	//----- nvinfo : EIATTR_SW_WAR
	.align		4
.L_36:
        /*0334*/ 	.byte	0x04, 0x36
        /*0336*/ 	.short	(.L_38 - .L_37)
.L_37:
        /*0338*/ 	.word	0x00000008
.L_38:


//--------------------- .nv.callgraph             --------------------------
	.section	.nv.callgraph,"",@"SHT_CUDA_CALLGRAPH"
	.align	4
	.sectionentsize	8
	.align		4
        /*0000*/ 	.word	0x00000000
	.align		4
        /*0004*/ 	.word	0xffffffff
	.align		4
        /*0008*/ 	.word	0x00000000
	.align		4
        /*000c*/ 	.word	0xfffffffe
	.align		4
        /*0010*/ 	.word	0x00000000
	.align		4
        /*0014*/ 	.word	0xfffffffd
	.align		4
        /*0018*/ 	.word	0x00000000
	.align		4
        /*001c*/ 	.word	0xfffffffc


//--------------------- .nv.constant4             --------------------------
	.section	.nv.constant4,"a",@progbits
	.align	8
	.align		8
.nv.constant4:
        /*0000*/ 	.dword	_ZN40_INTERNAL_966128dc_4_k_cu_e5139fa6_260534cuda3std3__45__cpo5beginE
	.align		8
        /*0008*/ 	.dword	_ZN40_INTERNAL_966128dc_4_k_cu_e5139fa6_260534cuda3std3__45__cpo3endE
	.align		8
        /*0010*/ 	.dword	_ZN40_INTERNAL_966128dc_4_k_cu_e5139fa6_260534cuda3std3__45__cpo6cbeginE
	.align		8
        /*0018*/ 	.dword	_ZN40_INTERNAL_966128dc_4_k_cu_e5139fa6_260534cuda3std3__45__cpo4cendE
	.align		8
        /*0020*/ 	.dword	_ZN40_INTERNAL_966128dc_4_k_cu_e5139fa6_260534cuda3std3__442_GLOBAL__N__966128dc_4_k_cu_e5139fa6_260536ignoreE
	.align		8
        /*0028*/ 	.dword	_ZN40_INTERNAL_966128dc_4_k_cu_e5139fa6_260534cuda3std3__419piecewise_constructE
	.align		8
        /*0030*/ 	.dword	_ZN40_INTERNAL_966128dc_4_k_cu_e5139fa6_260534cuda3std3__48in_placeE
	.align		8
        /*0038*/ 	.dword	_ZN40_INTERNAL_966128dc_4_k_cu_e5139fa6_260534cuda3std6ranges3__45__cpo4swapE
	.align		8
        /*0040*/ 	.dword	_ZN40_INTERNAL_966128dc_4_k_cu_e5139fa6_260534cuda3std6ranges3__45__cpo9iter_moveE
	.align		8
        /*0048*/ 	.dword	_ZN40_INTERNAL_966128dc_4_k_cu_e5139fa6_260534cute7productE
	.align		8
        /*0050*/ 	.dword	_ZN40_INTERNAL_966128dc_4_k_cu_e5139fa6_260534cute1_E


//--------------------- .text._ZN7cutlass13device_kernelINS_4gemm6kernel13GemmUniversalIN4cute5tupleIJiiiiEEENS1_10collective13CollectiveMmaINS1_37MainloopSm90TmaGmmaWarpSpecializedFP8ILi7ENS5_IJNS4_1CILi1EEESB_SB_EEENS1_35KernelTmaWarpSpecializedCooperativeEEENS5_IJNSA_ILi128EEESF_SF_EEENS_12float_e4m3_tENS5_IJlSB_lEEESH_SI_NS4_8TiledMMAINS4_8MMA_AtomIJNS4_4SM904GMMA31MMA_64x128x32_F32E4M3E4M3_SS_TNILNSM_7ScaleInE1ELSO_1EEEEEENS4_6LayoutINS5_IJNSA_ILi2EEESB_SB_EEENS5_IJSB_NSA_ILi0EEESU_EEEEENS5_IJNS4_10UnderscoreESX_SX_EEEEENS4_13SM90_TMA_LOADENS4_14ComposedLayoutINS4_7SwizzleILi3ELi4ELi3EEENS4_18smem_ptr_flag_bitsILi8EEENSR_INS5_IJNSA_ILi8EEESF_EEENS5_IJSF_SB_EEEEEEEvNS4_8identityES10_S1A_vS1B_EENS_8epilogue10collective6detail29Sm90TmaWarpSpecializedAdapterINS1E_15DefaultEpilogueISH_SI_SI_NS1D_6thread17LinearCombinationISH_Li1EffLNS1I_9ScaleType4KindE0ELNS_15FloatRoundStyleE2ESH_EENS1_15EpilogueDefaultEEEEEvvEEEEvNT_6ParamsE --------------------------
	.section	.text._ZN7cutlass13device_kernelINS_4gemm6kernel13GemmUniversalIN4cute5tupleIJiiiiEEENS1_10collective13CollectiveMmaINS1_37MainloopSm90TmaGmmaWarpSpecializedFP8ILi7ENS5_IJNS4_1CILi1EEESB_SB_EEENS1_35KernelTmaWarpSpecializedCooperativeEEENS5_IJNSA_ILi128EEESF_SF_EEENS_12float_e4m3_tENS5_IJlSB_lEEESH_SI_NS4_8TiledMMAINS4_8MMA_AtomIJNS4_4SM904GMMA31MMA_64x128x32_F32E4M3E4M3_SS_TNILNSM_7ScaleInE1ELSO_1EEEEEENS4_6LayoutINS5_IJNSA_ILi2EEESB_SB_EEENS5_IJSB_NSA_ILi0EEESU_EEEEENS5_IJNS4_10UnderscoreESX_SX_EEEEENS4_13SM90_TMA_LOADENS4_14ComposedLayoutINS4_7SwizzleILi3ELi4ELi3EEENS4_18smem_ptr_flag_bitsILi8EEENSR_INS5_IJNSA_ILi8EEESF_EEENS5_IJSF_SB_EEEEEEEvNS4_8identityES10_S1A_vS1B_EENS_8epilogue10collective6detail29Sm90TmaWarpSpecializedAdapterINS1E_15DefaultEpilogueISH_SI_SI_NS1D_6thread17LinearCombinationISH_Li1EffLNS1I_9ScaleType4KindE0ELNS_15FloatRoundStyleE2ESH_EENS1_15EpilogueDefaultEEEEEvvEEEEvNT_6ParamsE,"ax",@progbits
	.align	128
.text._ZN7cutlass13device_kernelINS_4gemm6kernel13GemmUniversalIN4cute5tupleIJiiiiEEENS1_10collective13CollectiveMmaINS1_37MainloopSm90TmaGmmaWarpSpecializedFP8ILi7ENS5_IJNS4_1CILi1EEESB_SB_EEENS1_35KernelTmaWarpSpecializedCooperativeEEENS5_IJNSA_ILi128EEESF_SF_EEENS_12float_e4m3_tENS5_IJlSB_lEEESH_SI_NS4_8TiledMMAINS4_8MMA_AtomIJNS4_4SM904GMMA31MMA_64x128x32_F32E4M3E4M3_SS_TNILNSM_7ScaleInE1ELSO_1EEEEEENS4_6LayoutINS5_IJNSA_ILi2EEESB_SB_EEENS5_IJSB_NSA_ILi0EEESU_EEEEENS5_IJNS4_10UnderscoreESX_SX_EEEEENS4_13SM90_TMA_LOADENS4_14ComposedLayoutINS4_7SwizzleILi3ELi4ELi3EEENS4_18smem_ptr_flag_bitsILi8EEENSR_INS5_IJNSA_ILi8EEESF_EEENS5_IJSF_SB_EEEEEEEvNS4_8identityES10_S1A_vS1B_EENS_8epilogue10collective6detail29Sm90TmaWarpSpecializedAdapterINS1E_15DefaultEpilogueISH_SI_SI_NS1D_6thread17LinearCombinationISH_Li1EffLNS1I_9ScaleType4KindE0ELNS_15FloatRoundStyleE2ESH_EENS1_15EpilogueDefaultEEEEEvvEEEEvNT_6ParamsE:
        .type           _ZN7cutlass13device_kernelINS_4gemm6kernel13GemmUniversalIN4cute5tupleIJiiiiEEENS1_10collective13CollectiveMmaINS1_37MainloopSm90TmaGmmaWarpSpecializedFP8ILi7ENS5_IJNS4_1CILi1EEESB_SB_EEENS1_35KernelTmaWarpSpecializedCooperativeEEENS5_IJNSA_ILi128EEESF_SF_EEENS_12float_e4m3_tENS5_IJlSB_lEEESH_SI_NS4_8TiledMMAINS4_8MMA_AtomIJNS4_4SM904GMMA31MMA_64x128x32_F32E4M3E4M3_SS_TNILNSM_7ScaleInE1ELSO_1EEEEEENS4_6LayoutINS5_IJNSA_ILi2EEESB_SB_EEENS5_IJSB_NSA_ILi0EEESU_EEEEENS5_IJNS4_10UnderscoreESX_SX_EEEEENS4_13SM90_TMA_LOADENS4_14ComposedLayoutINS4_7SwizzleILi3ELi4ELi3EEENS4_18smem_ptr_flag_bitsILi8EEENSR_INS5_IJNSA_ILi8EEESF_EEENS5_IJSF_SB_EEEEEEEvNS4_8identityES10_S1A_vS1B_EENS_8epilogue10collective6detail29Sm90TmaWarpSpecializedAdapterINS1E_15DefaultEpilogueISH_SI_SI_NS1D_6thread17LinearCombinationISH_Li1EffLNS1I_9ScaleType4KindE0ELNS_15FloatRoundStyleE2ESH_EENS1_15EpilogueDefaultEEEEEvvEEEEvNT_6ParamsE,@function
        .size           _ZN7cutlass13device_kernelINS_4gemm6kernel13GemmUniversalIN4cute5tupleIJiiiiEEENS1_10collective13CollectiveMmaINS1_37MainloopSm90TmaGmmaWarpSpecializedFP8ILi7ENS5_IJNS4_1CILi1EEESB_SB_EEENS1_35KernelTmaWarpSpecializedCooperativeEEENS5_IJNSA_ILi128EEESF_SF_EEENS_12float_e4m3_tENS5_IJlSB_lEEESH_SI_NS4_8TiledMMAINS4_8MMA_AtomIJNS4_4SM904GMMA31MMA_64x128x32_F32E4M3E4M3_SS_TNILNSM_7ScaleInE1ELSO_1EEEEEENS4_6LayoutINS5_IJNSA_ILi2EEESB_SB_EEENS5_IJSB_NSA_ILi0EEESU_EEEEENS5_IJNS4_10UnderscoreESX_SX_EEEEENS4_13SM90_TMA_LOADENS4_14ComposedLayoutINS4_7SwizzleILi3ELi4ELi3EEENS4_18smem_ptr_flag_bitsILi8EEENSR_INS5_IJNSA_ILi8EEESF_EEENS5_IJSF_SB_EEEEEEEvNS4_8identityES10_S1A_vS1B_EENS_8epilogue10collective6detail29Sm90TmaWarpSpecializedAdapterINS1E_15DefaultEpilogueISH_SI_SI_NS1D_6thread17LinearCombinationISH_Li1EffLNS1I_9ScaleType4KindE0ELNS_15FloatRoundStyleE2ESH_EENS1_15EpilogueDefaultEEEEEvvEEEEvNT_6ParamsE,(.L_x_207 - _ZN7cutlass13device_kernelINS_4gemm6kernel13GemmUniversalIN4cute5tupleIJiiiiEEENS1_10collective13CollectiveMmaINS1_37MainloopSm90TmaGmmaWarpSpecializedFP8ILi7ENS5_IJNS4_1CILi1EEESB_SB_EEENS1_35KernelTmaWarpSpecializedCooperativeEEENS5_IJNSA_ILi128EEESF_SF_EEENS_12float_e4m3_tENS5_IJlSB_lEEESH_SI_NS4_8TiledMMAINS4_8MMA_AtomIJNS4_4SM904GMMA31MMA_64x128x32_F32E4M3E4M3_SS_TNILNSM_7ScaleInE1ELSO_1EEEEEENS4_6LayoutINS5_IJNSA_ILi2EEESB_SB_EEENS5_IJSB_NSA_ILi0EEESU_EEEEENS5_IJNS4_10UnderscoreESX_SX_EEEEENS4_13SM90_TMA_LOADENS4_14ComposedLayoutINS4_7SwizzleILi3ELi4ELi3EEENS4_18smem_ptr_flag_bitsILi8EEENSR_INS5_IJNSA_ILi8EEESF_EEENS5_IJSF_SB_EEEEEEEvNS4_8identityES10_S1A_vS1B_EENS_8epilogue10collective6detail29Sm90TmaWarpSpecializedAdapterINS1E_15DefaultEpilogueISH_SI_SI_NS1D_6thread17LinearCombinationISH_Li1EffLNS1I_9ScaleType4KindE0ELNS_15FloatRoundStyleE2ESH_EENS1_15EpilogueDefaultEEEEEvvEEEEvNT_6ParamsE)
        .other          _ZN7cutlass13device_kernelINS_4gemm6kernel13GemmUniversalIN4cute5tupleIJiiiiEEENS1_10collective13CollectiveMmaINS1_37MainloopSm90TmaGmmaWarpSpecializedFP8ILi7ENS5_IJNS4_1CILi1EEESB_SB_EEENS1_35KernelTmaWarpSpecializedCooperativeEEENS5_IJNSA_ILi128EEESF_SF_EEENS_12float_e4m3_tENS5_IJlSB_lEEESH_SI_NS4_8TiledMMAINS4_8MMA_AtomIJNS4_4SM904GMMA31MMA_64x128x32_F32E4M3E4M3_SS_TNILNSM_7ScaleInE1ELSO_1EEEEEENS4_6LayoutINS5_IJNSA_ILi2EEESB_SB_EEENS5_IJSB_NSA_ILi0EEESU_EEEEENS5_IJNS4_10UnderscoreESX_SX_EEEEENS4_13SM90_TMA_LOADENS4_14ComposedLayoutINS4_7SwizzleILi3ELi4ELi3EEENS4_18smem_ptr_flag_bitsILi8EEENSR_INS5_IJNSA_ILi8EEESF_EEENS5_IJSF_SB_EEEEEEEvNS4_8identityES10_S1A_vS1B_EENS_8epilogue10collective6detail29Sm90TmaWarpSpecializedAdapterINS1E_15DefaultEpilogueISH_SI_SI_NS1D_6thread17LinearCombinationISH_Li1EffLNS1I_9ScaleType4KindE0ELNS_15FloatRoundStyleE2ESH_EENS1_15EpilogueDefaultEEEEEvvEEEEvNT_6ParamsE,@"STO_CUDA_ENTRY STV_DEFAULT"
_ZN7cutlass13device_kernelINS_4gemm6kernel13GemmUniversalIN4cute5tupleIJiiiiEEENS1_10collective13CollectiveMmaINS1_37MainloopSm90TmaGmmaWarpSpecializedFP8ILi7ENS5_IJNS4_1CILi1EEESB_SB_EEENS1_35KernelTmaWarpSpecializedCooperativeEEENS5_IJNSA_ILi128EEESF_SF_EEENS_12float_e4m3_tENS5_IJlSB_lEEESH_SI_NS4_8TiledMMAINS4_8MMA_AtomIJNS4_4SM904GMMA31MMA_64x128x32_F32E4M3E4M3_SS_TNILNSM_7ScaleInE1ELSO_1EEEEEENS4_6LayoutINS5_IJNSA_ILi2EEESB_SB_EEENS5_IJSB_NSA_ILi0EEESU_EEEEENS5_IJNS4_10UnderscoreESX_SX_EEEEENS4_13SM90_TMA_LOADENS4_14ComposedLayoutINS4_7SwizzleILi3ELi4ELi3EEENS4_18smem_ptr_flag_bitsILi8EEENSR_INS5_IJNSA_ILi8EEESF_EEENS5_IJSF_SB_EEEEEEEvNS4_8identityES10_S1A_vS1B_EENS_8epilogue10collective6detail29Sm90TmaWarpSpecializedAdapterINS1E_15DefaultEpilogueISH_SI_SI_NS1D_6thread17LinearCombinationISH_Li1EffLNS1I_9ScaleType4KindE0ELNS_15FloatRoundStyleE2ESH_EENS1_15EpilogueDefaultEEEEEvvEEEEvNT_6ParamsE:
[----:B------:R-:W-:Y:S01]  /*0000*/  LDC R1, c[0x0][0x28] ;  /* 0x00000a00ff017b82 */ /* 0x000fe20000000800 */
[----:B------:R-:W0:Y:S01]  /*0010*/  S2R R0, SR_TID.X ;  /* 0x0000000000007919 */ /* 0x000e220000002100 */
[----:B------:R-:W-:Y:S01]  /*0020*/  ELECT P0, URZ, PT ;  /* 0x00000000003f782f */ /* 0x000fe20003800000 */
[----:B------:R-:W-:Y:S01]  /*0030*/  BSSY B0, `(.L_x_0) ;  /* 0x000000f000007945 */ /* 0x000fe20003800000 */
[--C-:B0-----:R-:W-:Y:S02]  /*0040*/  SHF.R.U32.HI R2, RZ, 0x5, R0.reuse ;  /* 0x00000005ff027819 */ /* 0x101fe40000011600 */
[----:B------:R-:W-:-:S03]  /*0050*/  SHF.R.U32.HI R3, RZ, 0x7, R0 ;  /* 0x00000007ff037819 */ /* 0x000fc60000011600 */
[----:B------:R-:W0:Y:S04]  /*0060*/  SHFL.IDX PT, R5, R2, RZ, 0x1f ;  /* 0x00001fff02057589 */ /* 0x000e2800000e0000 */
[----:B------:R1:W2:Y:S01]  /*0070*/  SHFL.IDX PT, R6, R3, RZ, 0x1f ;  /* 0x00001fff03067589 */ /* 0x0002a200000e0000 */
[----:B0-----:R-:W-:-:S13]  /*0080*/  ISETP.NE.OR P0, PT, R5, RZ, !P0 ;  /* 0x000000ff0500720c */ /* 0x001fda0004705670 */
[----:B-12---:R-:W-:Y:S05]  /*0090*/  @P0 BRA `(.L_x_1) ;  /* 0x0000000000200947 */ /* 0x006fea0003800000 */
[----:B------:R-:W-:Y:S02]  /*00a0*/  ULDC.64 UR4, c[0x0][0x198] ;  /* 0x0000660000047ab9 */ /* 0x000fe40000000a00 */
[----:B------:R-:W-:Y:S02]  /*00b0*/  UIADD3 UR6, UP0, UR4, 0xf0, URZ ;  /* 0x000000f004067890 */ /* 0x000fe4000ff1e03f */
[----:B------:R-:W-:Y:S02]  /*00c0*/  UIADD3 UR4, UP1, UR4, 0x1f0, URZ ;  /* 0x000001f004047890 */ /* 0x000fe4000ff3e03f */
[----:B------:R-:W-:Y:S02]  /*00d0*/  UIADD3.X UR7, URZ, UR5, URZ, UP0, !UPT ;  /* 0x000000053f077290 */ /* 0x000fe400087fe43f */
[----:B------:R-:W-:-:S07]  /*00e0*/  UIADD3.X UR5, URZ, UR5, URZ, UP1, !UPT ;  /* 0x000000053f057290 */ /* 0x000fce0008ffe43f */
[----:B------:R0:W-:Y:S02]  /*00f0*/  UTMACCTL.PF [UR6] ;  /* 0x00000000060079b9 */ /* 0x0001e40008040000 */
[----:B------:R0:W-:Y:S02]  /*0100*/  UTMACCTL.PF [UR4] ;  /* 0x00000000040079b9 */ /* 0x0001e40008040000 */
[----:B0-----:R-:W-:Y:S01]  /*0110*/  NOP ;  /* 0x0000000000007918 */ /* 0x001fe20000000000 */
.L_x_1:
[----:B------:R-:W-:Y:S05]  /*0120*/  BSYNC B0 ;  /* 0x0000000000007941 */ /* 0x000fea0003800000 */
.L_x_0:
[----:B------:R-:W0:Y:S02]  /*0130*/  SHFL.IDX PT, R3, R2, RZ, 0x1f ;  /* 0x00001fff02037589 */ /* 0x000e2400000e0000 */
[----:B0-----:R-:W-:-:S13]  /*0140*/  ISETP.NE.AND P0, PT, R3, RZ, PT ;  /* 0x000000ff0300720c */ /* 0x001fda0003f05270 */
[----:B------:R-:W-:Y:S05]  /*0150*/  @P0 BRA `(.L_x_2) ;  /* 0x0000000000700947 */ /* 0x000fea0003800000 */
[----:B------:R-:W0:Y:S01]  /*0160*/  S2UR UR8, SR_CgaCtaId ;  /* 0x00000000000879c3 */ /* 0x000e220000008800 */
[----:B------:R-:W-:Y:S01]  /*0170*/  UMOV UR4, 0x400 ;  /* 0x0000040000047882 */ /* 0x000fe20000000000 */
[----:B------:R-:W-:Y:S01]  /*0180*/  UMOV UR5, 0x1 ;  /* 0x0000000100057882 */ /* 0x000fe20000000000 */
[----:B------:R-:W-:Y:S01]  /*0190*/  UMOV UR6, 0x100 ;  /* 0x0000010000067882 */ /* 0x000fe20000000000 */
[----:B------:R-:W-:Y:S01]  /*01a0*/  ELECT P0, URZ, PT ;  /* 0x00000000003f782f */ /* 0x000fe20003800000 */
[----:B------:R-:W-:-:S04]  /*01b0*/  UIADD3 UR6, -UR6, 0x100000, URZ ;  /* 0x0010000006067890 */ /* 0x000fc8000fffe13f */
[----:B------:R-:W-:Y:S02]  /*01c0*/  USHF.L.U32 UR7, UR6, 0xb, URZ ;  /* 0x0000000b06077899 */ /* 0x000fe4000800063f */
[----:B------:R-:W-:Y:S02]  /*01d0*/  USHF.L.U32 UR6, UR6, 0x1, URZ ;  /* 0x0000000106067899 */ /* 0x000fe4000800063f */
[----:B0-----:R-:W-:Y:S02]  /*01e0*/  ULEA UR8, UR8, UR4, 0x18 ;  /* 0x0000000408087291 */ /* 0x001fe4000f8ec03f */
[----:B------:R-:W-:-:S04]  /*01f0*/  UIADD3 UR4, -UR5, 0x100000, URZ ;  /* 0x0010000005047890 */ /* 0x000fc8000fffe13f */
[----:B------:R-:W-:Y:S02]  /*0200*/  USHF.L.U32 UR5, UR4, 0xb, URZ ;  /* 0x0000000b04057899 */ /* 0x000fe4000800063f */
[----:B------:R-:W-:Y:S01]  /*0210*/  USHF.L.U32 UR4, UR4, 0x1, URZ ;  /* 0x0000000104047899 */ /* 0x000fe2000800063f */
[----:B------:R-:W0:Y:S11]  /*0220*/  FENCE.VIEW.ASYNC.S ;  /* 0x00000000000073c6 */ /* 0x000e360000000000 */
[----:B0-----:R0:W1:Y:S01]  /*0230*/  SYNCS.EXCH.64 URZ, [UR8], UR4 ;  /* 0x00000004083f75b2 */ /* 0x0010620008000100 */
[----:B------:R0:W2:Y:S01]  /*0240*/  SYNCS.EXCH.64 URZ, [UR8+0x38], UR6 ;  /* 0x00003806083f75b2 */ /* 0x0000a20008000100 */
[----:B------:R0:W3:Y:S01]  /*0250*/  SYNCS.EXCH.64 URZ, [UR8+0x8], UR4 ;  /* 0x00000804083f75b2 */ /* 0x0000e20008000100 */
[----:B------:R0:W4:Y:S01]  /*0260*/  SYNCS.EXCH.64 URZ, [UR8+0x40], UR6 ;  /* 0x00004006083f75b2 */ /* 0x0001220008000100 */
[----:B------:R0:W0:Y:S01]  /*0270*/  SYNCS.EXCH.64 URZ, [UR8+0x10], UR4 ;  /* 0x00001004083f75b2 */ /* 0x0000220008000100 */
        /* <DEDUP_REMOVED lines=9> */
[----:B------:R-:W-:Y:S01]  /*0310*/  NOP ;  /* 0x0000000000007918 */ /* 0x000fe20000000000 */
.L_x_2:
[----:B------:R-:W5:Y:S01]  /*0320*/  SHFL.IDX PT, R2, R2, RZ, 0x1f ;  /* 0x00001fff02027589 */ /* 0x000f6200000e0000 */
[----:B------:R-:W1:Y:S01]  /*0330*/  LDC R3, c[0x0][0x65c] ;  /* 0x00019700ff037b82 */ /* 0x000e620000000800 */
[----:B------:R-:W-:Y:S02]  /*0340*/  ELECT P0, URZ, PT ;  /* 0x00000000003f782f */ /* 0x000fe40003800000 */
[----:B------:R-:W-:Y:S01]  /*0350*/  SHF.R.S32.HI R4, RZ, 0x1f, R5 ;  /* 0x0000001fff047819 */ /* 0x000fe20000011405 */
[----:B------:R-:W2:Y:S01]  /*0360*/  S2R R10, SR_CTAID.Y ;  /* 0x00000000000a7919 */ /* 0x000ea20000002600 */
[----:B0-----:R-:W-:Y:S01]  /*0370*/  UMOV UR4, 0x20 ;  /* 0x0000002000047882 */ /* 0x001fe20000000000 */
[C---:B------:R-:W-:Y:S01]  /*0380*/  ISETP.NE.AND P3, PT, R6.reuse, RZ, PT ;  /* 0x000000ff0600720c */ /* 0x040fe20003f65270 */
[----:B------:R-:W-:Y:S01]  /*0390*/  VIADD R11, R6, 0xffffffff ;  /* 0xffffffff060b7836 */ /* 0x000fe20000000000 */
[----:B------:R-:W0:Y:S01]  /*03a0*/  S2R R8, SR_CTAID.X ;  /* 0x0000000000087919 */ /* 0x000e220000002500 */
[----:B------:R-:W-:Y:S01]  /*03b0*/  LEA.HI R4, R4, R5, RZ, 0x2 ;  /* 0x0000000504047211 */ /* 0x000fe200078f10ff */
[----:B------:R-:W-:Y:S01]  /*03c0*/  NOP ;  /* 0x0000000000007918 */ /* 0x000fe20000000000 */
[----:B------:R-:W-:Y:S01]  /*03d0*/  NOP ;  /* 0x0000000000007918 */ /* 0x000fe20000000000 */
[----:B------:R-:W-:-:S02]  /*03e0*/  ISETP.GE.U32.AND P1, PT, R11, 0x2, PT ;  /* 0x000000020b00780c */ /* 0x000fc40003f26070 */
[----:B------:R-:W-:-:S05]  /*03f0*/  LOP3.LUT R4, R4, 0xfffffffc, RZ, 0xc0, !PT ;  /* 0xfffffffc04047812 */ /* 0x000fca00078ec0ff */
[----:B------:R-:W-:Y:S01]  /*0400*/  IMAD.IADD R5, R5, 0x1, -R4 ;  /* 0x0000000105057824 */ /* 0x000fe200078e0a04 */
[----:B-----5:R-:W-:Y:S02]  /*0410*/  ISETP.NE.OR P0, PT, R2, RZ, !P0 ;  /* 0x000000ff0200720c */ /* 0x020fe40004705670 */
[----:B-1----:R-:W-:-:S11]  /*0420*/  ISETP.NE.AND P2, PT, R3, 0x1, PT ;  /* 0x000000010300780c */ /* 0x002fd60003f45270 */
[----:B------:R-:W-:Y:S01]  /*0430*/  VOTEU.ALL UP0, P0 ;  /* 0x00000000003f7886 */ /* 0x000fe20000000000 */
[----:B------:R-:W-:Y:S01]  /*0440*/  VOTEU.ALL UP1, P0 ;  /* 0x00000000003f7886 */ /* 0x000fe20000020000 */
[----:B------:R-:W0:Y:S01]  /*0450*/  @P2 LDC R9, c[0x0][0x10] ;  /* 0x00000400ff092b82 */ /* 0x000e220000000800 */
[----:B--2---:R-:W-:Y:S02]  /*0460*/  @P2 IMAD.MOV.U32 R2, RZ, RZ, R10 ;  /* 0x000000ffff022224 */ /* 0x004fe400078e000a */
[----:B------:R-:W-:Y:S01]  /*0470*/  @!UP0 UMOV UR6, 0x400 ;  /* 0x0000040000068882 */ /* 0x000fe20000000000 */
[----:B------:R-:W-:-:S04]  /*0480*/  @!UP0 UIADD3 UR4, -UR4, 0x100000, URZ ;  /* 0x0010000004048890 */ /* 0x000fc8000fffe13f */
[----:B------:R-:W-:Y:S02]  /*0490*/  @!UP0 USHF.L.U32 UR5, UR4, 0xb, URZ ;  /* 0x0000000b04058899 */ /* 0x000fe4000800063f */
[----:B------:R-:W-:Y:S01]  /*04a0*/  @!UP0 USHF.L.U32 UR4, UR4, 0x1, URZ ;  /* 0x0000000104048899 */ /* 0x000fe2000800063f */
[----:B------:R-:W-:Y:S02]  /*04b0*/  @P2 IMAD.MOV.U32 R3, RZ, RZ, RZ ;  /* 0x000000ffff032224 */ /* 0x000fe400078e00ff */
[----:B------:R-:W-:Y:S01]  /*04c0*/  @P2 IMAD.MOV.U32 R13, RZ, RZ, RZ ;  /* 0x000000ffff0d2224 */ /* 0x000fe200078e00ff */
[----:B------:R-:W1:Y:S08]  /*04d0*/  @!UP0 S2UR UR7, SR_CgaCtaId ;  /* 0x00000000000789c3 */ /* 0x000e700000008800 */
[----:B------:R-:W2:Y:S01]  /*04e0*/  @!P2 LDC R7, c[0x0][0xc] ;  /* 0x00000300ff07ab82 */ /* 0x000ea20000000800 */
[----:B0-----:R-:W-:-:S04]  /*04f0*/  @P2 IMAD.WIDE.U32 R2, R8, R9, R2 ;  /* 0x0000000908022225 */ /* 0x001fc800078e0002 */
[----:B------:R-:W-:Y:S02]  /*0500*/  IMAD.MOV.U32 R9, RZ, RZ, RZ ;  /* 0x000000ffff097224 */ /* 0x000fe400078e00ff */
[----:B------:R-:W-:Y:S01]  /*0510*/  @P2 IMAD.IADD R3, R3, 0x1, R13 ;  /* 0x0000000103032824 */ /* 0x000fe200078e020d */
[----:B-1----:R-:W-:Y:S01]  /*0520*/  @!UP0 ULEA UR6, UR7, UR6, 0x18 ;  /* 0x0000000607068291 */ /* 0x002fe2000f8ec03f */
[----:B------:R-:W-:Y:S01]  /*0530*/  VOTEU.ALL UP0, P0 ;  /* 0x00000000003f7886 */ /* 0x000fe20000000000 */
[----:B------:R-:W-:-:S04]  /*0540*/  ISETP.NE.AND P0, PT, R5, 0x3, PT ;  /* 0x000000030500780c */ /* 0x000fc80003f05270 */
[----:B------:R-:W-:-:S04]  /*0550*/  ISETP.EQ.OR P0, PT, R5, RZ, !P0 ;  /* 0x000000ff0500720c */ /* 0x000fc80004702670 */
[----:B------:R-:W-:Y:S01]  /*0560*/  ISETP.EQ.AND P0, PT, R6, RZ, P0 ;  /* 0x000000ff0600720c */ /* 0x000fe20000702270 */
[----:B------:R-:W0:Y:S02]  /*0570*/  FENCE.VIEW.ASYNC.S ;  /* 0x00000000000073c6 */ /* 0x000e240000000000 */
[----:B0-----:R0:W3:Y:S01]  /*0580*/  @!UP0 SYNCS.EXCH.64 URZ, [UR6+0x80], UR4 ;  /* 0x00008004063f85b2 */ /* 0x0010e20008000100 */
[----:B--2---:R-:W-:Y:S01]  /*0590*/  @!P2 IMAD.WIDE.U32 R6, R7, R10, R8 ;  /* 0x0000000a0706a225 */ /* 0x004fe200078e0008 */
[----:B------:R-:W-:-:S03]  /*05a0*/  SEL R4, RZ, 0x1, !P0 ;  /* 0x00000001ff047807 */ /* 0x000fc60004000000 */
[----:B------:R-:W-:Y:S02]  /*05b0*/  @!P2 IMAD.MOV.U32 R2, RZ, RZ, R6 ;  /* 0x000000ffff02a224 */ /* 0x000fe400078e0006 */
[----:B------:R-:W-:Y:S01]  /*05c0*/  @!P2 IMAD.MOV.U32 R3, RZ, RZ, R7 ;  /* 0x000000ffff03a224 */ /* 0x000fe200078e0007 */
[----:B------:R-:W-:Y:S01]  /*05d0*/  SEL R4, R4, 0x2, P1 ;  /* 0x0000000204047807 */ /* 0x000fe20000800000 */
[----:B------:R0:W3:Y:S01]  /*05e0*/  @!UP1 SYNCS.EXCH.64 URZ, [UR6+0x88], UR4 ;  /* 0x00008804063f95b2 */ /* 0x0000e20008000100 */
[----:B------:R-:W-:Y:S01]  /*05f0*/  NOP ;  /* 0x0000000000007918 */ /* 0x000fe20000000000 */
[----:B---34-:R-:W-:Y:S06]  /*0600*/  BAR.SYNC.DEFER_BLOCKING 0x0 ;  /* 0x0000000000007b1d */ /* 0x018fec0000010000 */
[----:B------:R-:W-:Y:S05]  /*0610*/  @!P3 BRA `(.L_x_3) ;  /* 0x0000007400ccb947 */ /* 0x000fea0003800000 */
[----:B------:R-:W-:-:S13]  /*0620*/  ISETP.GT.U32.AND P0, PT, R11, 0x1, PT ;  /* 0x000000010b00780c */ /* 0x000fda0003f04070 */
[----:B0-----:R-:W-:Y:S05]  /*0630*/  @P0 EXIT ;  /* 0x000000000000094d */ /* 0x001fea0003800000 */
[----:B------:R-:W-:Y:S01]  /*0640*/  ULDC.64 UR4, c[0x0][0x650] ;  /* 0x0001940000047ab9 */ /* 0x000fe20000000a00 */
[----:B------:R-:W-:Y:S01]  /*0650*/  PRMT R12, RZ, 0x7610, R12 ;  /* 0x00007610ff0c7816 */ /* 0x000fe2000000000c */
[----:B------:R-:W-:Y:S01]  /*0660*/  IMAD.MOV.U32 R6, RZ, RZ, -0x1 ;  /* 0xffffffffff067424 */ /* 0x000fe200078e00ff */
[----:B------:R-:W-:Y:S01]  /*0670*/  ISETP.GE.U32.AND P0, PT, R2, UR4, PT ;  /* 0x0000000402007c0c */ /* 0x000fe2000bf06070 */
[----:B------:R-:W-:Y:S02]  /*0680*/  IMAD.MOV.U32 R7, RZ, RZ, -0x1 ;  /* 0xffffffffff077424 */ /* 0x000fe400078e00ff */
[----:B------:R-:W-:Y:S01]  /*0690*/  IMAD.MOV.U32 R5, RZ, RZ, -0x1 ;  /* 0xffffffffff057424 */ /* 0x000fe200078e00ff */
[----:B------:R-:W-:-:S13]  /*06a0*/  ISETP.GE.U32.AND.EX P0, PT, R3, UR5, PT, P0 ;  /* 0x0000000503007c0c */ /* 0x000fda000bf06100 */
[----:B------:R-:W-:Y:S05]  /*06b0*/  @P0 BRA `(.L_x_4) ;  /* 0x00000004005c0947 */ /* 0x000fea0003800000 */
[----:B------:R-:W0:Y:S01]  /*06c0*/  LDC.64 R16, c[0x0][0x628] ;  /* 0x00018a00ff107b82 */ /* 0x000e220000000a00 */
[----:B------:R-:W-:Y:S02]  /*06d0*/  IMAD.MOV.U32 R6, RZ, RZ, R2 ;  /* 0x000000ffff067224 */ /* 0x000fe400078e0002 */
[----:B------:R-:W-:-:S05]  /*06e0*/  IMAD.MOV.U32 R7, RZ, RZ, R3 ;  /* 0x000000ffff077224 */ /* 0x000fca00078e0003 */
[----:B------:R-:W1:Y:S08]  /*06f0*/  LDC R18, c[0x0][0x630] ;  /* 0x00018c00ff127b82 */ /* 0x000e700000000800 */
[----:B------:R-:W2:Y:S01]  /*0700*/  LDC.64 R20, c[0x0][0x620] ;  /* 0x00018800ff147b82 */ /* 0x000ea20000000a00 */
[----:B0-----:R-:W-:-:S04]  /*0710*/  ISETP.NE.U32.AND P0, PT, R16, RZ, PT ;  /* 0x000000ff1000720c */ /* 0x001fc80003f05070 */
[----:B------:R-:W-:-:S13]  /*0720*/  ISETP.NE.AND.EX P0, PT, R17, RZ, PT, P0 ;  /* 0x000000ff1100720c */ /* 0x000fda0003f05300 */
[----:B-12---:R-:W-:Y:S05]  /*0730*/  @!P0 BRA `(.L_x_5) ;  /* 0x0000000000288947 */ /* 0x006fea0003800000 */
[----:B------:R-:W0:Y:S02]  /*0740*/  LDC R5, c[0x0][0x634] ;  /* 0x00018d00ff057b82 */ /* 0x000e240000000800 */
[----:B0-----:R-:W-:-:S05]  /*0750*/  IADD3 R5, P0, R2, R5, RZ ;  /* 0x0000000502057210 */ /* 0x001fca0007f1e0ff */
[----:B------:R-:W-:-:S04]  /*0760*/  IMAD.X R11, RZ, RZ, R3, P0 ;  /* 0x000000ffff0b7224 */ /* 0x000fc800000e0603 */
[----:B------:R-:W-:-:S04]  /*0770*/  IMAD.WIDE.U32 R6, R11, R16, RZ ;  /* 0x000000100b067225 */ /* 0x000fc800078e00ff */
[----:B------:R-:W-:-:S04]  /*0780*/  IMAD.WIDE.U32 R12, P0, R5, R17, R6 ;  /* 0x00000011050c7225 */ /* 0x000fc80007800006 */
[----:B------:R-:W-:-:S04]  /*0790*/  IMAD.WIDE.U32 R6, R5, R16, RZ ;  /* 0x0000001005067225 */ /* 0x000fc800078e00ff */
[----:B------:R-:W-:Y:S01]  /*07a0*/  IMAD.X R15, RZ, RZ, RZ, P0 ;  /* 0x000000ffff0f7224 */ /* 0x000fe200000e06ff */
[----:B------:R-:W-:Y:S01]  /*07b0*/  IADD3 RZ, P0, R7, R12, RZ ;  /* 0x0000000c07ff7210 */ /* 0x000fe20007f1e0ff */
[----:B------:R-:W-:-:S04]  /*07c0*/  IMAD.MOV.U32 R14, RZ, RZ, R13 ;  /* 0x000000ffff0e7224 */ /* 0x000fc800078e000d */
[----:B------:R-:W-:-:S08]  /*07d0*/  IMAD.WIDE.U32.X R6, R11, R17, R14, P0 ;  /* 0x000000110b067225 */ /* 0x000fd000000e040e */
.L_x_5:
[--C-:B------:R-:W-:Y:S01]  /*07e0*/  SHF.R.U64 R26, R6, R18, R7.reuse ;  /* 0x00000012061a7219 */ /* 0x100fe20000001207 */
[----:B------:R-:W0:Y:S01]  /*07f0*/  LDC.64 R22, c[0x0][0x640] ;  /* 0x00019000ff167b82 */ /* 0x000e220000000a00 */
[----:B------:R-:W-:Y:S01]  /*0800*/  I2FP.F32.U32 R5, R8 ;  /* 0x0000000800057245 */ /* 0x000fe20000201000 */
[----:B------:R-:W-:Y:S01]  /*0810*/  ULDC UR4, c[0x0][0x150] ;  /* 0x0000540000047ab9 */ /* 0x000fe20000000800 */
[----:B------:R-:W-:Y:S02]  /*0820*/  SHF.R.U32.HI R6, RZ, R18, R7 ;  /* 0x00000012ff067219 */ /* 0x000fe40000011607 */
[----:B------:R-:W-:Y:S01]  /*0830*/  IADD3 R11, P0, RZ, -R26, RZ ;  /* 0x8000001aff0b7210 */ /* 0x000fe20007f1e0ff */
[----:B------:R-:W-:Y:S01]  /*0840*/  FMUL R5, R5, UR4 ;  /* 0x0000000405057c20 */ /* 0x000fe20008400000 */
[----:B------:R-:W-:Y:S01]  /*0850*/  ULDC UR4, c[0x0][0x154] ;  /* 0x0000550000047ab9 */ /* 0x000fe20000000800 */
[----:B------:R-:W1:Y:S02]  /*0860*/  LDC R14, c[0x0][0x618] ;  /* 0x00018600ff0e7b82 */ /* 0x000e640000000800 */
[----:B------:R-:W-:-:S02]  /*0870*/  IMAD.X R13, RZ, RZ, ~R6, P0 ;  /* 0x000000ffff0d7224 */ /* 0x000fc400000e0e06 */
[----:B------:R-:W2:Y:S01]  /*0880*/  F2I.U32.TRUNC.NTZ R5, R5 ;  /* 0x0000000500057305 */ /* 0x000ea2000020f000 */
[----:B------:R-:W-:-:S03]  /*0890*/  IMAD.WIDE.U32 R6, R11, R20, R2 ;  /* 0x000000140b067225 */ /* 0x000fc600078e0002 */
[----:B------:R-:W3:Y:S01]  /*08a0*/  LDC R9, c[0x0][0x144] ;  /* 0x00005100ff097b82 */ /* 0x000ee20000000800 */
[----:B------:R-:W-:-:S04]  /*08b0*/  IMAD R12, R13, R20, RZ ;  /* 0x000000140d0c7224 */ /* 0x000fc800078e02ff */
[----:B------:R-:W-:Y:S02]  /*08c0*/  IMAD R11, R11, R21, R12 ;  /* 0x000000150b0b7224 */ /* 0x000fe400078e020c */
[----:B------:R-:W-:Y:S01]  /*08d0*/  IMAD.MOV.U32 R12, RZ, RZ, 0x1 ;  /* 0x00000001ff0c7424 */ /* 0x000fe200078e00ff */
[----:B------:R-:W4:Y:S01]  /*08e0*/  LDC R18, c[0x0][0x608] ;  /* 0x00018200ff127b82 */ /* 0x000f220000000800 */
[----:B------:R-:W-:Y:S01]  /*08f0*/  IMAD.IADD R11, R7, 0x1, R11 ;  /* 0x00000001070b7824 */ /* 0x000fe200078e020b */
[----:B0-----:R-:W-:Y:S01]  /*0900*/  ISETP.NE.U32.AND P0, PT, R22, RZ, PT ;  /* 0x000000ff1600720c */ /* 0x001fe20003f05070 */
[----:B--2---:R-:W-:-:S03]  /*0910*/  IMAD.MOV R7, RZ, RZ, -R5 ;  /* 0x000000ffff077224 */ /* 0x004fc600078e0a05 */
[----:B------:R-:W-:Y:S02]  /*0920*/  ISETP.NE.AND.EX P0, PT, R23, RZ, PT, P0 ;  /* 0x000000ff1700720c */ /* 0x000fe40003f05300 */
[----:B------:R-:W0:Y:S01]  /*0930*/  LDC R13, c[0x0][0x658] ;  /* 0x00019600ff0d7b82 */ /* 0x000e220000000800 */
[--C-:B-1----:R-:W-:Y:S02]  /*0940*/  SHF.R.U64 R16, R6, R14, R11.reuse ;  /* 0x0000000e06107219 */ /* 0x102fe4000000120b */
[----:B------:R-:W-:Y:S02]  /*0950*/  I2FP.F32.U32 R6, R10 ;  /* 0x0000000a00067245 */ /* 0x000fe40000201000 */
[----:B------:R-:W-:-:S03]  /*0960*/  SHF.R.U32.HI R11, RZ, R14, R11 ;  /* 0x0000000eff0b7219 */ /* 0x000fc6000001160b */
[----:B------:R-:W1:Y:S01]  /*0970*/  LDC R17, c[0x0][0x148] ;  /* 0x00005200ff117b82 */ /* 0x000e620000000800 */
[----:B---3--:R-:W-:Y:S02]  /*0980*/  IMAD R5, R9, R7, R8 ;  /* 0x0000000709057224 */ /* 0x008fe400078e0208 */
[----:B------:R-:W-:Y:S01]  /*0990*/  FMUL R7, R6, UR4 ;  /* 0x0000000406077c20 */ /* 0x000fe20008400000 */
[----:B------:R-:W-:-:S03]  /*09a0*/  IMAD.MOV.U32 R6, RZ, RZ, -0x1 ;  /* 0xffffffffff067424 */ /* 0x000fc600078e00ff */
[----:B------:R2:W3:Y:S01]  /*09b0*/  F2I.U32.TRUNC.NTZ R15, R7 ;  /* 0x00000007000f7305 */ /* 0x0004e2000020f000 */
[----:B------:R-:W1:Y:S01]  /*09c0*/  LDC R21, c[0x0][0x600] ;  /* 0x00018000ff157b82 */ /* 0x000e620000000800 */
[-CC-:B----4-:R-:W-:Y:S02]  /*09d0*/  SHF.R.U64 R27, R16, R18.reuse, R11.reuse ;  /* 0x00000012101b7219 */ /* 0x190fe4000000120b */
[----:B------:R-:W-:-:S05]  /*09e0*/  SHF.R.U32.HI R8, RZ, R18, R11 ;  /* 0x00000012ff087219 */ /* 0x000fca000001160b */
[----:B------:R-:W4:Y:S01]  /*09f0*/  LDC R20, c[0x0][0x648] ;  /* 0x00019200ff147b82 */ /* 0x000f220000000800 */
[-CC-:B0-----:R-:W-:Y:S02]  /*0a00*/  SHF.R.U64 R18, R27, R13.reuse, R8.reuse ;  /* 0x0000000d1b127219 */ /* 0x181fe40000001208 */
[-C--:B------:R-:W-:Y:S02]  /*0a10*/  SHF.L.U32 R6, R6, R13.reuse, RZ ;  /* 0x0000000d06067219 */ /* 0x080fe400000006ff */
[-C--:B------:R-:W-:Y:S02]  /*0a20*/  SHF.R.U32.HI R8, RZ, R13.reuse, R8 ;  /* 0x0000000dff087219 */ /* 0x080fe40000011608 */
[----:B------:R-:W-:Y:S01]  /*0a30*/  LOP3.LUT R14, RZ, R6, RZ, 0x33, !PT ;  /* 0x00000006ff0e7212 */ /* 0x000fe200078e33ff */
[----:B------:R-:W0:Y:S01]  /*0a40*/  LDC R25, c[0x0][0x638] ;  /* 0x00018e00ff197b82 */ /* 0x000e220000000800 */
[----:B------:R-:W-:Y:S01]  /*0a50*/  SHF.L.U32 R11, R12, R13, RZ ;  /* 0x0000000d0c0b7219 */ /* 0x000fe200000006ff */
[----:B------:R-:W-:-:S02]  /*0a60*/  IMAD.MOV.U32 R6, RZ, RZ, R18 ;  /* 0x000000ffff067224 */ /* 0x000fc400078e0012 */
[----:B--2---:R-:W-:-:S04]  /*0a70*/  IMAD.MOV.U32 R7, RZ, RZ, R8 ;  /* 0x000000ffff077224 */ /* 0x004fc800078e0008 */
[----:B------:R-:W2:Y:S01]  /*0a80*/  LDC R24, c[0x0][0x610] ;  /* 0x00018400ff187b82 */ /* 0x000ea20000000800 */
[----:B---3--:R-:W-:Y:S05]  /*0a90*/  @!P0 BRA `(.L_x_6) ;  /* 0x0000000000288947 */ /* 0x008fea0003800000 */
[----:B------:R-:W3:Y:S02]  /*0aa0*/  LDC R13, c[0x0][0x64c] ;  /* 0x00019300ff0d7b82 */ /* 0x000ee40000000800 */
[----:B---3--:R-:W-:-:S05]  /*0ab0*/  IADD3 R13, P0, R18, R13, RZ ;  /* 0x0000000d120d7210 */ /* 0x008fca0007f1e0ff */
        /* <DEDUP_REMOVED lines=8> */
.L_x_6:
[----:B----4-:R-:W-:Y:S01]  /*0b40*/  SHF.R.U64 R6, R6, R20, R7 ;  /* 0x0000001406067219 */ /* 0x010fe20000001207 */
[----:B-1----:R-:W-:Y:S01]  /*0b50*/  VIADD R7, R21, 0xffffffff ;  /* 0xffffffff15077836 */ /* 0x002fe20000000000 */
[----:B------:R-:W-:Y:S01]  /*0b60*/  LOP3.LUT R14, R27, R14, RZ, 0xc0, !PT ;  /* 0x0000000e1b0e7212 */ /* 0x000fe200078ec0ff */
[----:B------:R-:W-:Y:S02]  /*0b70*/  IMAD.MOV R15, RZ, RZ, -R15 ;  /* 0x000000ffff0f7224 */ /* 0x000fe400078e0a0f */
[----:B------:R-:W-:Y:S01]  /*0b80*/  IMAD.MOV R8, RZ, RZ, -R6 ;  /* 0x000000ffff087224 */ /* 0x000fe200078e0a06 */
[----:B------:R-:W-:Y:S01]  /*0b90*/  LOP3.LUT R7, R16, R7, RZ, 0xc0, !PT ;  /* 0x0000000710077212 */ /* 0x000fe200078ec0ff */
[----:B------:R-:W-:Y:S02]  /*0ba0*/  IMAD R14, R11, R6, R14 ;  /* 0x000000060b0e7224 */ /* 0x000fe400078e020e */
[----:B------:R-:W-:Y:S02]  /*0bb0*/  @P2 IMAD R5, R17, R15, R10 ;  /* 0x0000000f11052224 */ /* 0x000fe400078e020a */
[----:B0-----:R-:W-:-:S02]  /*0bc0*/  IMAD R6, R8, R25, R18 ;  /* 0x0000001908067224 */ /* 0x001fc400078e0212 */
[----:B--2---:R-:W-:Y:S02]  /*0bd0*/  IMAD R5, R14, R24, R5 ;  /* 0x000000180e057224 */ /* 0x004fe400078e0205 */
[----:B------:R-:W-:Y:S02]  /*0be0*/  IMAD R6, R6, R21, R7 ;  /* 0x0000001506067224 */ /* 0x000fe400078e0207 */
[----:B------:R-:W-:-:S03]  /*0bf0*/  IMAD.MOV.U32 R12, RZ, RZ, 0x1 ;  /* 0x00000001ff0c7424 */ /* 0x000fc600078e00ff */
[----:B------:R-:W-:Y:S02]  /*0c00*/  SEL R7, R6, R5, !P2 ;  /* 0x0000000506077207 */ /* 0x000fe40005000000 */
[----:B------:R-:W-:Y:S01]  /*0c10*/  SEL R6, R5, R6, !P2 ;  /* 0x0000000605067207 */ /* 0x000fe20005000000 */
[----:B------:R-:W-:-:S07]  /*0c20*/  IMAD.MOV.U32 R5, RZ, RZ, R26 ;  /* 0x000000ffff057224 */ /* 0x000fce00078e001a */
.L_x_4:
[----:B------:R-:W-:-:S08]  /*0c30*/  NOP ;  /* 0x0000000000007918 */ /* 0x000fd00000000000 */
[----:B------:R-:W0:Y:S02]  /*0c40*/  USETMAXREG.TRY_ALLOC.CTAPOOL UP0, 0xe8 ;  /* 0x000000e8000079c8 */ /* 0x000e240008000600 */
[----:B0-----:R-:W-:-:S13]  /*0c50*/  PLOP3.LUT P0, PT, PT, PT, UP0, 0x80, 0x0 ;  /* 0x000000000000781c */ /* 0x001fda0003f0f008 */
[----:B------:R-:W-:Y:S05]  /*0c60*/  @!P0 BRA `(.L_x_4) ;  /* 0xfffffffc00f08947 */ /* 0x000fea000383ffff */
[----:B------:R-:W-:Y:S01]  /*0c70*/  ULDC.64 UR4, c[0x0][0x598] ;  /* 0x0001660000047ab9 */ /* 0x000fe20000000a00 */
[----:B------:R-:W-:Y:S01]  /*0c80*/  ULDC.64 UR16, c[0x0][0x208] ;  /* 0x0000820000107ab9 */ /* 0x000fe20000000a00 */
[----:B------:R-:W-:-:S04]  /*0c90*/  ISETP.NE.U32.AND P0, PT, RZ, UR4, PT ;  /* 0x00000004ff007c0c */ /* 0x000fc8000bf05070 */
[----:B------:R-:W-:-:S13]  /*0ca0*/  ISETP.NE.AND.EX P0, PT, RZ, UR5, PT, P0 ;  /* 0x00000005ff007c0c */ /* 0x000fda000bf05300 */
[----:B------:R-:W-:Y:S05]  /*0cb0*/  @!P0 BRA `(.L_x_7) ;  /* 0x00000000001c8947 */ /* 0x000fea0003800000 */
[----:B------:R-:W0:Y:S02]  /*0cc0*/  LDC.64 R8, c[0x0][0x598] ;  /* 0x00016600ff087b82 */ /* 0x000e240000000a00 */
[----:B0-----:R-:W2:Y:S02]  /*0cd0*/  LDG.E.64 R8, desc[UR16][R8.64] ;  /* 0x0000001008087981 */ /* 0x001ea4000c1e1b00 */
[----:B--2---:R-:W-:-:S04]  /*0ce0*/  ISETP.NE.U32.AND P0, PT, R8, RZ, PT ;  /* 0x000000ff0800720c */ /* 0x004fc80003f05070 */
[----:B------:R-:W-:-:S13]  /*0cf0*/  ISETP.NE.AND.EX P0, PT, R9, RZ, PT, P0 ;  /* 0x000000ff0900720c */ /* 0x000fda0003f05300 */
[----:B------:R-:W-:Y:S05]  /*0d00*/  @!P0 BRA `(.L_x_7) ;  /* 0x0000000000088947 */ /* 0x000fea0003800000 */
[----:B------:R0:W5:Y:S01]  /*0d10*/  LD.E R8, desc[UR16][R8.64] ;  /* 0x0000001008087980 */ /* 0x000162000c101900 */
[----:B------:R-:W-:Y:S05]  /*0d20*/  BRA `(.L_x_8) ;  /* 0x0000000000207947 */ /* 0x000fea0003800000 */
.L_x_7:
[----:B------:R-:W-:Y:S02]  /*0d30*/  ULDC.64 UR4, c[0x0][0x588] ;  /* 0x0001620000047ab9 */ /* 0x000fe40000000a00 */
[----:B------:R-:W-:-:S04]  /*0d40*/  ISETP.NE.U32.AND P0, PT, RZ, UR4, PT ;  /* 0x00000004ff007c0c */ /* 0x000fc8000bf05070 */
[----:B------:R-:W-:-:S13]  /*0d50*/  ISETP.NE.AND.EX P0, PT, RZ, UR5, PT, P0 ;  /* 0x00000005ff007c0c */ /* 0x000fda000bf05300 */
[----:B------:R-:W-:Y:S05]  /*0d60*/  @!P0 BRA `(.L_x_9) ;  /* 0x00000000000c8947 */ /* 0x000fea0003800000 */
[----:B------:R-:W0:Y:S02]  /*0d70*/  LDC.64 R8, c[0x0][0x588] ;  /* 0x00016200ff087b82 */ /* 0x000e240000000a00 */
[----:B0-----:R1:W5:Y:S01]  /*0d80*/  LDG.E R8, desc[UR16][R8.64] ;  /* 0x0000001008087981 */ /* 0x001362000c1e1900 */
[----:B------:R-:W-:Y:S05]  /*0d90*/  BRA `(.L_x_8) ;  /* 0x0000000000047947 */ /* 0x000fea0003800000 */
.L_x_9:
[----:B------:R-:W2:Y:S02]  /*0da0*/  LDC R8, c[0x0][0x580] ;  /* 0x00016000ff087b82 */ /* 0x000ea40000000800 */
.L_x_8:
[----:B------:R-:W-:Y:S02]  /*0db0*/  ULDC.64 UR4, c[0x0][0x5a0] ;  /* 0x0001680000047ab9 */ /* 0x000fe40000000a00 */
[----:B------:R-:W-:-:S04]  /*0dc0*/  ISETP.NE.U32.AND P0, PT, RZ, UR4, PT ;  /* 0x00000004ff007c0c */ /* 0x000fc8000bf05070 */
[----:B------:R-:W-:-:S13]  /*0dd0*/  ISETP.NE.AND.EX P0, PT, RZ, UR5, PT, P0 ;  /* 0x00000005ff007c0c */ /* 0x000fda000bf05300 */
[----:B------:R-:W-:Y:S05]  /*0de0*/  @!P0 BRA `(.L_x_10) ;  /* 0x00000000001c8947 */ /* 0x000fea0003800000 */
[----:B------:R-:W3:Y:S02]  /*0df0*/  LDC.64 R10, c[0x0][0x5a0] ;  /* 0x00016800ff0a7b82 */ /* 0x000ee40000000a00 */
[----:B---3--:R-:W3:Y:S02]  /*0e00*/  LDG.E.64 R10, desc[UR16][R10.64] ;  /* 0x000000100a0a7981 */ /* 0x008ee4000c1e1b00 */
[----:B---3--:R-:W-:-:S04]  /*0e10*/  ISETP.NE.U32.AND P0, PT, R10, RZ, PT ;  /* 0x000000ff0a00720c */ /* 0x008fc80003f05070 */
[----:B------:R-:W-:-:S13]  /*0e20*/  ISETP.NE.AND.EX P0, PT, R11, RZ, PT, P0 ;  /* 0x000000ff0b00720c */ /* 0x000fda0003f05300 */
[----:B------:R-:W-:Y:S05]  /*0e30*/  @!P0 BRA `(.L_x_10) ;  /* 0x0000000000088947 */ /* 0x000fea0003800000 */
[----:B01----:R0:W5:Y:S01]  /*0e40*/  LD.E R9, desc[UR16][R10.64] ;  /* 0x000000100a097980 */ /* 0x003162000c101900 */
[----:B------:R-:W-:Y:S05]  /*0e50*/  BRA `(.L_x_11) ;  /* 0x0000000000207947 */ /* 0x000fea0003800000 */
.L_x_10:
[----:B------:R-:W-:Y:S02]  /*0e60*/  ULDC.64 UR4, c[0x0][0x590] ;  /* 0x0001640000047ab9 */ /* 0x000fe40000000a00 */
[----:B------:R-:W-:-:S04]  /*0e70*/  ISETP.NE.U32.AND P0, PT, RZ, UR4, PT ;  /* 0x00000004ff007c0c */ /* 0x000fc8000bf05070 */
[----:B------:R-:W-:-:S13]  /*0e80*/  ISETP.NE.AND.EX P0, PT, RZ, UR5, PT, P0 ;  /* 0x00000005ff007c0c */ /* 0x000fda000bf05300 */
[----:B------:R-:W-:Y:S05]  /*0e90*/  @!P0 BRA `(.L_x_12) ;  /* 0x00000000000c8947 */ /* 0x000fea0003800000 */
[----:B------:R-:W0:Y:S02]  /*0ea0*/  LDC.64 R10, c[0x0][0x590] ;  /* 0x00016400ff0a7b82 */ /* 0x000e240000000a00 */
[----:B01----:R1:W5:Y:S01]  /*0eb0*/  LDG.E R9, desc[UR16][R10.64] ;  /* 0x000000100a097981 */ /* 0x003362000c1e1900 */
[----:B------:R-:W-:Y:S05]  /*0ec0*/  BRA `(.L_x_11) ;  /* 0x0000000000047947 */ /* 0x000fea0003800000 */
.L_x_12:
[----:B01----:R-:W3:Y:S02]  /*0ed0*/  LDC R9, c[0x0][0x584] ;  /* 0x00016100ff097b82 */ /* 0x003ee40000000800 */
.L_x_11:
[----:B------:R-:W-:-:S13]  /*0ee0*/  LOP3.LUT P0, RZ, R12, 0xff, RZ, 0xc0, !PT ;  /* 0x000000ff0cff7812 */ /* 0x000fda000780c0ff */
[----:B------:R-:W-:Y:S05]  /*0ef0*/  @!P0 EXIT ;  /* 0x000000000000894d */ /* 0x000fea0003800000 */
[----:B------:R-:W-:Y:S01]  /*0f00*/  ULDC UR4, c[0x0][0x28c] ;  /* 0x0000a30000047ab9 */ /* 0x000fe20000000800 */
[----:B------:R-:W-:Y:S01]  /*0f10*/  LOP3.LUT R138, R4, 0x1, RZ, 0xfc, !PT ;  /* 0x00000001048a7812 */ /* 0x000fe200078efcff */
[----:B------:R-:W-:-:S04]  /*0f20*/  UIADD3 UR4, UR4, 0x7f, URZ ;  /* 0x0000007f04047890 */ /* 0x000fc8000fffe03f */
[----:B------:R-:W-:-:S04]  /*0f30*/  USHF.R.S32.HI UR5, URZ, 0x1f, UR4 ;  /* 0x0000001f3f057899 */ /* 0x000fc80008011404 */
[----:B------:R-:W-:-:S03]  /*0f40*/  ULEA.HI UR5, UR5, UR4, URZ, 0x7 ;  /* 0x0000000405057291 */ /* 0x000fc6000f8f383f */
[----:B------:R-:W-:Y:S01]  /*0f50*/  UMOV UR4, URZ ;  /* 0x0000003f00047c82 */ /* 0x000fe20008000000 */
[----:B------:R-:W-:-:S03]  /*0f60*/  USHF.R.S32.HI UR9, URZ, 0x7, UR5 ;  /* 0x000000073f097899 */ /* 0x000fc60008011405 */
[----:B------:R-:W-:-:S09]  /*0f70*/  UMOV UR5, URZ ;  /* 0x0000003f00057c82 */ /* 0x000fd20008000000 */
.L_x_165:
[----:B01----:R-:W-:Y:S01]  /*0f80*/  LOP3.LUT R10, R0, 0x80, RZ, 0xc0, !PT ;  /* 0x00000080000a7812 */ /* 0x003fe200078ec0ff */
[----:B------:R-:W0:Y:S01]  /*0f90*/  S2UR UR13, SR_CgaCtaId ;  /* 0x00000000000d79c3 */ /* 0x000e220000008800 */
[----:B------:R-:W-:Y:S01]  /*0fa0*/  UMOV UR12, 0x400 ;  /* 0x00000400000c7882 */ /* 0x000fe20000000000 */
[----:B------:R-:W-:Y:S01]  /*0fb0*/  UMOV UR6, URZ ;  /* 0x0000003f00067c82 */ /* 0x000fe20008000000 */
[----:B------:R-:W-:Y:S01]  /*0fc0*/  SHF.R.U32.HI R10, RZ, 0x7, R10 ;  /* 0x00000007ff0a7819 */ /* 0x000fe2000001160a */
[----:B------:R-:W-:Y:S01]  /*0fd0*/  UMOV UR7, URZ ;  /* 0x0000003f00077c82 */ /* 0x000fe20008000000 */
[----:B------:R-:W-:Y:S01]  /*0fe0*/  UMOV UR18, UR5 ;  /* 0x0000000500127c82 */ /* 0x000fe20008000000 */
[----:B------:R-:W-:Y:S02]  /*0ff0*/  CS2R R14, SRZ ;  /* 0x00000000000e7805 */ /* 0x000fe4000001ff00 */
[----:B------:R-:W-:Y:S01]  /*1000*/  CS2R R12, SRZ ;  /* 0x00000000000c7805 */ /* 0x000fe2000001ff00 */
[----:B------:R-:W1:Y:S01]  /*1010*/  LDC R11, c[0x0][0x28c] ;  /* 0x0000a300ff0b7b82 */ /* 0x000e620000000800 */
[----:B------:R-:W4:Y:S01]  /*1020*/  SHFL.IDX PT, R10, R10, RZ, 0x1f ;  /* 0x00001fff0a0a7589 */ /* 0x000f2200000e0000 */
[----:B------:R-:W-:-:S02]  /*1030*/  CS2R R16, SRZ ;  /* 0x0000000000107805 */ /* 0x000fc4000001ff00 */
[----:B------:R-:W-:Y:S02]  /*1040*/  CS2R R18, SRZ ;  /* 0x0000000000127805 */ /* 0x000fe4000001ff00 */
[----:B------:R-:W-:Y:S02]  /*1050*/  CS2R R20, SRZ ;  /* 0x0000000000147805 */ /* 0x000fe4000001ff00 */
[----:B------:R-:W-:Y:S02]  /*1060*/  CS2R R22, SRZ ;  /* 0x0000000000167805 */ /* 0x000fe4000001ff00 */
[----:B------:R-:W-:Y:S02]  /*1070*/  CS2R R88, SRZ ;  /* 0x0000000000587805 */ /* 0x000fe4000001ff00 */
[----:B------:R-:W-:Y:S02]  /*1080*/  CS2R R90, SRZ ;  /* 0x00000000005a7805 */ /* 0x000fe4000001ff00 */
        /* <DEDUP_REMOVED lines=16> */
[----:B-1----:R-:W-:Y:S02]  /*1190*/  ISETP.GE.AND P0, PT, R11, 0x1, PT ;  /* 0x000000010b00780c */ /* 0x002fe40003f06270 */
[----:B------:R-:W-:Y:S02]  /*11a0*/  CS2R R124, SRZ ;  /* 0x00000000007c7805 */ /* 0x000fe4000001ff00 */
[----:B----4-:R-:W-:-:S02]  /*11b0*/  R2UR UR8, R10 ;  /* 0x000000000a0872ca */ /* 0x010fc400000e0000 */
[----:B------:R-:W-:Y:S02]  /*11c0*/  CS2R R126, SRZ ;  /* 0x00000000007e7805 */ /* 0x000fe4000001ff00 */
[----:B------:R-:W-:Y:S02]  /*11d0*/  CS2R R128, SRZ ;  /* 0x0000000000807805 */ /* 0x000fe4000001ff00 */
[----:B------:R-:W-:Y:S02]  /*11e0*/  CS2R R130, SRZ ;  /* 0x0000000000827805 */ /* 0x000fe4000001ff00 */
[----:B------:R-:W-:Y:S02]  /*11f0*/  CS2R R132, SRZ ;  /* 0x0000000000847805 */ /* 0x000fe4000001ff00 */
[----:B------:R-:W-:Y:S02]  /*1200*/  CS2R R134, SRZ ;  /* 0x0000000000867805 */ /* 0x000fe4000001ff00 */
[----:B------:R-:W-:Y:S01]  /*1210*/  CS2R R136, SRZ ;  /* 0x0000000000887805 */ /* 0x000fe2000001ff00 */
[----:B------:R-:W-:Y:S01]  /*1220*/  IMAD.MOV.U32 R139, RZ, RZ, RZ ;  /* 0x000000ffff8b7224 */ /* 0x000fe200078e00ff */
[----:B------:R-:W-:Y:S01]  /*1230*/  CS2R R24, SRZ ;  /* 0x0000000000187805 */ /* 0x000fe2000001ff00 */
[----:B------:R-:W-:Y:S01]  /*1240*/  IMAD.MOV.U32 R141, RZ, RZ, RZ ;  /* 0x000000ffff8d7224 */ /* 0x000fe200078e00ff */
[----:B---3--:R-:W-:Y:S01]  /*1250*/  CS2R R26, SRZ ;  /* 0x00000000001a7805 */ /* 0x008fe2000001ff00 */
[----:B------:R-:W-:Y:S01]  /*1260*/  IMAD.U32 R142, RZ, RZ, UR4 ;  /* 0x00000004ff8e7e24 */ /* 0x000fe2000f8e00ff */
[----:B------:R-:W-:Y:S01]  /*1270*/  CS2R R28, SRZ ;  /* 0x00000000001c7805 */ /* 0x000fe2000001ff00 */
[----:B------:R-:W-:Y:S01]  /*1280*/  ULEA.HI UR10, UR8, UR8, URZ, 0x1 ;  /* 0x00000008080a7291 */ /* 0x000fe2000f8f083f */
[----:B------:R-:W-:-:S02]  /*1290*/  CS2R R30, SRZ ;  /* 0x00000000001e7805 */ /* 0x000fc4000001ff00 */
[----:B------:R-:W-:Y:S02]  /*12a0*/  CS2R R32, SRZ ;  /* 0x0000000000207805 */ /* 0x000fe4000001ff00 */
[----:B------:R-:W-:Y:S01]  /*12b0*/  CS2R R34, SRZ ;  /* 0x0000000000227805 */ /* 0x000fe2000001ff00 */
[----:B------:R-:W-:Y:S01]  /*12c0*/  ULOP3.LUT UR11, UR10, 0x7fffe, URZ, 0xc0, !UPT ;  /* 0x0007fffe0a0b7892 */ /* 0x000fe2000f8ec03f */
[----:B------:R-:W-:Y:S01]  /*12d0*/  CS2R R36, SRZ ;  /* 0x0000000000247805 */ /* 0x000fe2000001ff00 */
[----:B0-----:R-:W-:Y:S01]  /*12e0*/  ULEA UR10, UR13, UR12, 0x18 ;  /* 0x0000000c0d0a7291 */ /* 0x001fe2000f8ec03f */
[----:B------:R-:W-:Y:S01]  /*12f0*/  CS2R R38, SRZ ;  /* 0x0000000000267805 */ /* 0x000fe2000001ff00 */
[----:B------:R-:W-:Y:S01]  /*1300*/  UIADD3 UR11, UR8, -UR11, URZ ;  /* 0x8000000b080b7290 */ /* 0x000fe2000fffe03f */
[----:B------:R-:W-:Y:S02]  /*1310*/  CS2R R40, SRZ ;  /* 0x0000000000287805 */ /* 0x000fe4000001ff00 */
[----:B------:R-:W-:Y:S01]  /*1320*/  CS2R R42, SRZ ;  /* 0x00000000002a7805 */ /* 0x000fe2000001ff00 */
[----:B------:R-:W-:Y:S01]  /*1330*/  UMOV UR8, URZ ;  /* 0x0000003f00087c82 */ /* 0x000fe20008000000 */
[----:B------:R-:W-:Y:S01]  /*1340*/  ULEA UR11, UR11, UR10, 0xd ;  /* 0x0000000a0b0b7291 */ /* 0x000fe2000f8e683f */
[----:B------:R-:W-:-:S02]  /*1350*/  CS2R R44, SRZ ;  /* 0x00000000002c7805 */ /* 0x000fc4000001ff00 */
[----:B------:R-:W-:Y:S02]  /*1360*/  CS2R R46, SRZ ;  /* 0x00000000002e7805 */ /* 0x000fe4000001ff00 */
[----:B------:R-:W-:Y:S01]  /*1370*/  CS2R R48, SRZ ;  /* 0x0000000000307805 */ /* 0x000fe2000001ff00 */
[----:B------:R-:W-:Y:S01]  /*1380*/  UIADD3 UR11, UR11, 0x180, URZ ;  /* 0x000001800b0b7890 */ /* 0x000fe2000fffe03f */
[----:B------:R-:W-:Y:S02]  /*1390*/  CS2R R50, SRZ ;  /* 0x0000000000327805 */ /* 0x000fe4000001ff00 */
[----:B------:R-:W-:Y:S02]  /*13a0*/  CS2R R52, SRZ ;  /* 0x0000000000347805 */ /* 0x000fe4000001ff00 */
[----:B------:R-:W-:Y:S01]  /*13b0*/  CS2R R54, SRZ ;  /* 0x0000000000367805 */ /* 0x000fe2000001ff00 */
[----:B------:R-:W-:Y:S01]  /*13c0*/  USHF.R.U32.HI UR11, URZ, 0x4, UR11 ;  /* 0x000000043f0b7899 */ /* 0x000fe2000801160b */
[----:B------:R-:W-:-:S02]  /*13d0*/  CS2R R56, SRZ ;  /* 0x0000000000387805 */ /* 0x000fc4000001ff00 */
[----:B------:R-:W-:Y:S02]  /*13e0*/  CS2R R58, SRZ ;  /* 0x00000000003a7805 */ /* 0x000fe4000001ff00 */
[----:B------:R-:W-:Y:S01]  /*13f0*/  CS2R R60, SRZ ;  /* 0x00000000003c7805 */ /* 0x000fe2000001ff00 */
[----:B------:R-:W-:Y:S01]  /*1400*/  ULOP3.LUT UR11, UR11, 0x3fff, URZ, 0xc0, !UPT ;  /* 0x00003fff0b0b7892 */ /* 0x000fe2000f8ec03f */
        /* <DEDUP_REMOVED lines=12> */
[----:B------:R-:W-:Y:S01]  /*14d0*/  CS2R R86, SRZ ;  /* 0x0000000000567805 */ /* 0x000fe2000001ff00 */
[----:B------:R-:W-:Y:S06]  /*14e0*/  @!P0 BRA `(.L_x_13) ;  /* 0x0000000800608947 */ /* 0x000fec0003800000 */
[----:B------:R-:W-:-:S13]  /*14f0*/  ISETP.NE.AND P1, PT, R138, 0x3, PT ;  /* 0x000000038a00780c */ /* 0x000fda0003f25270 */
[----:B------:R-:W-:Y:S05]  /*1500*/  @!P1 BRA `(.L_x_14) ;  /* 0x0000000000049947 */ /* 0x000fea0003800000 */
[----:B------:R-:W-:Y:S01]  /*1510*/  BPT.TRAP 0x1 ;  /* 0x000000040000795c */ /* 0x000fe20000300000 */
.L_x_14:
[----:B------:R-:W-:Y:S01]  /*1520*/  ULEA UR6, UR5, UR10, 0x3 ;  /* 0x0000000a05067291 */ /* 0x000fe2000f8e183f */
[----:B------:R-:W-:-:S05]  /*1530*/  IMAD.U32 R10, RZ, RZ, UR4 ;  /* 0x00000004ff0a7e24 */ /* 0x000fca000f8e00ff */
[----:B------:R-:W-:-:S04]  /*1540*/  SHF.L.U32 R10, R10, 0x1f, RZ ;  /* 0x0000001f0a0a7819 */ /* 0x000fc800000006ff */
[----:B------:R0:W1:Y:S01]  /*1550*/  SYNCS.PHASECHK.TRANS64.TRYWAIT P0, [UR6], R10 ;  /* 0x0000000aff0075a7 */ /* 0x0000620008000146 */
[----:B------:R-:W-:Y:S05]  /*1560*/  @!P1 BRA `(.L_x_15) ;  /* 0x0000000000049947 */ /* 0x000fea0003800000 */
[----:B------:R-:W-:Y:S01]  /*1570*/  BPT.TRAP 0x1 ;  /* 0x000000040000795c */ /* 0x000fe20000300000 */
.L_x_15:
[----:B-1----:R-:W-:Y:S05]  /*1580*/  @P0 BRA `(.L_x_16) ;  /* 0x0000000000080947 */ /* 0x002fea0003800000 */
[----:B------:R-:W1:Y:S02]  /*1590*/  SYNCS.PHASECHK.TRANS64.TRYWAIT P0, [UR6], R10 ;  /* 0x0000000aff0075a7 */ /* 0x000e640008000146 */
[----:B-1----:R-:W-:Y:S05]  /*15a0*/  @!P0 BRA `(.L_x_17) ;  /* 0x0000007c00e08947 */ /* 0x002fea0003800000 */
.L_x_16:
[----:B------:R-:W-:Y:S01]  /*15b0*/  UIADD3 UR6, UR10, 0x1c180, URZ ;  /* 0x0001c1800a067890 */ /* 0x000fe2000fffe03f */
[----:B------:R-:W-:Y:S01]  /*15c0*/  WARPGROUP.ARRIVE ;  /* 0x00000000000079c5 */ /* 0x000fe20000000000 */
[----:B------:R-:W-:Y:S01]  /*15d0*/  ULOP3.LUT UR8, UR11, 0x10000, URZ, 0xfc, !UPT ;  /* 0x000100000b087892 */ /* 0x000fe2000f8efc3f */
[----:B------:R-:W-:Y:S01]  /*15e0*/  CS2R R14, SRZ ;  /* 0x00000000000e7805 */ /* 0x000fe2000001ff00 */
[----:B------:R-:W-:Y:S01]  /*15f0*/  USHF.R.U32.HI UR6, URZ, 0x4, UR6 ;  /* 0x000000043f067899 */ /* 0x000fe20008011606 */
[----:B------:R-:W-:Y:S01]  /*1600*/  CS2R R12, SRZ ;  /* 0x00000000000c7805 */ /* 0x000fe2000001ff00 */
[----:B------:R-:W-:Y:S01]  /*1610*/  UMOV UR13, 0x40000040 ;  /* 0x40000040000d7882 */ /* 0x000fe20000000000 */
[----:B------:R-:W-:Y:S01]  /*1620*/  UMOV UR15, 0x40000040 ;  /* 0x40000040000f7882 */ /* 0x000fe20000000000 */
[----:B------:R-:W-:Y:S01]  /*1630*/  ULOP3.LUT UR6, UR6, 0x3fff, URZ, 0xc0, !UPT ;  /* 0x00003fff06067892 */ /* 0x000fe2000f8ec03f */
[----:B------:R-:W-:Y:S02]  /*1640*/  CS2R R16, SRZ ;  /* 0x0000000000107805 */ /* 0x000fe4000001ff00 */
[----:B------:R-:W-:-:S02]  /*1650*/  CS2R R18, SRZ ;  /* 0x0000000000127805 */ /* 0x000fc4000001ff00 */
[----:B------:R-:W-:Y:S01]  /*1660*/  CS2R R20, SRZ ;  /* 0x0000000000147805 */ /* 0x000fe2000001ff00 */
[----:B------:R-:W-:Y:S01]  /*1670*/  ULOP3.LUT UR7, UR6, 0x10000, URZ, 0xfc, !UPT ;  /* 0x0001000006077892 */ /* 0x000fe2000f8efc3f */
[----:B------:R-:W-:Y:S01]  /*1680*/  CS2R R22, SRZ ;  /* 0x0000000000167805 */ /* 0x000fe2000001ff00 */
[----:B------:R-:W-:Y:S01]  /*1690*/  ULEA UR6, UR5, UR8, 0xa ;  /* 0x0000000805067291 */ /* 0x000fe2000f8e503f */
[----:B------:R-:W-:Y:S01]  /*16a0*/  CS2R R88, SRZ ;  /* 0x0000000000587805 */ /* 0x000fe2000001ff00 */
[----:B------:R-:W-:Y:S01]  /*16b0*/  ULEA UR7, UR5, UR7, 0xa ;  /* 0x0000000705077291 */ /* 0x000fe2000f8e503f */
[----:B------:R-:W-:Y:S02]  /*16c0*/  CS2R R90, SRZ ;  /* 0x00000000005a7805 */ /* 0x000fe4000001ff00 */
[----:B------:R-:W-:Y:S02]  /*16d0*/  CS2R R92, SRZ ;  /* 0x00000000005c7805 */ /* 0x000fe4000001ff00 */
[----:B------:R-:W-:-:S02]  /*16e0*/  CS2R R94, SRZ ;  /* 0x00000000005e7805 */ /* 0x000fc4000001ff00 */
[----:B------:R-:W-:Y:S01]  /*16f0*/  CS2R R96, SRZ ;  /* 0x0000000000607805 */ /* 0x000fe2000001ff00 */
[----:B------:R-:W-:Y:S01]  /*1700*/  UMOV UR12, UR6 ;  /* 0x00000006000c7c82 */ /* 0x000fe20008000000 */
[----:B------:R-:W-:Y:S01]  /*1710*/  CS2R R98, SRZ ;  /* 0x0000000000627805 */ /* 0x000fe2000001ff00 */
[----:B------:R-:W-:Y:S01]  /*1720*/  UMOV UR14, UR7 ;  /* 0x00000007000e7c82 */ /* 0x000fe20008000000 */
[----:B------:R-:W-:Y:S01]  /*1730*/  CS2R R100, SRZ ;  /* 0x0000000000647805 */ /* 0x000fe2000001ff00 */
[----:B------:R-:W-:Y:S01]  /*1740*/  QGMMA.64x128x32.F32.E4M3.E4M3 R24, gdesc[UR12], RZ, !UPT ;  /* 0x01e000000c1879f3 */ /* 0x000fe2000c7008ff */
[----:B------:R-:W-:Y:S01]  /*1750*/  UIADD3 UR12, UR6, 0x2, URZ ;  /* 0x00000002060c7890 */ /* 0x000fe2000fffe03f */
[----:B------:R-:W-:Y:S01]  /*1760*/  CS2R R102, SRZ ;  /* 0x0000000000667805 */ /* 0x000fe2000001ff00 */
[----:B------:R-:W-:Y:S01]  /*1770*/  UIADD3 UR14, UR7, 0x2, URZ ;  /* 0x00000002070e7890 */ /* 0x000fe2000fffe03f */
[----:B------:R-:W-:Y:S01]  /*1780*/  CS2R R104, SRZ ;  /* 0x0000000000687805 */ /* 0x000fe2000001ff00 */
[----:B------:R-:W-:Y:S01]  /*1790*/  UMOV UR13, 0x40000040 ;  /* 0x40000040000d7882 */ /* 0x000fe20000000000 */
[----:B------:R-:W-:Y:S01]  /*17a0*/  UMOV UR15, 0x40000040 ;  /* 0x40000040000f7882 */ /* 0x000fe20000000000 */
        /* <DEDUP_REMOVED lines=16> */
[----:B------:R-:W-:Y:S02]  /*18b0*/  IMAD.MOV.U32 R139, RZ, RZ, RZ ;  /* 0x000000ffff8b7224 */ /* 0x000fe400078e00ff */
[----:B------:R-:W-:Y:S01]  /*18c0*/  IMAD.MOV.U32 R141, RZ, RZ, RZ ;  /* 0x000000ffff8d7224 */ /* 0x000fe200078e00ff */
[----:B------:R-:W-:Y:S01]  /*18d0*/  QGMMA.64x128x32.F32.E4M3.E4M3 R24, gdesc[UR12], R24 ;  /* 0x01e000000c1879f3 */ /* 0x000fe20008700818 */
[----:B------:R-:W-:Y:S02]  /*18e0*/  UIADD3 UR12, UR6, 0x4, URZ ;  /* 0x00000004060c7890 */ /* 0x000fe4000fffe03f */
[----:B------:R-:W-:Y:S01]  /*18f0*/  UIADD3 UR14, UR7, 0x4, URZ ;  /* 0x00000004070e7890 */ /* 0x000fe2000fffe03f */
[----:B------:R-:W-:Y:S01]  /*1900*/  UMOV UR13, 0x40000040 ;  /* 0x40000040000d7882 */ /* 0x000fe20000000000 */
[----:B------:R-:W-:-:S07]  /*1910*/  UMOV UR15, 0x40000040 ;  /* 0x40000040000f7882 */ /* 0x000fce0000000000 */
[----:B------:R-:W-:Y:S01]  /*1920*/  QGMMA.64x128x32.F32.E4M3.E4M3 R24, gdesc[UR12], R24 ;  /* 0x01e000000c1879f3 */ /* 0x000fe20008700818 */
[----:B------:R-:W-:Y:S02]  /*1930*/  UIADD3 UR14, UR7, 0x6, URZ ;  /* 0x00000006070e7890 */ /* 0x000fe4000fffe03f */
[----:B------:R-:W-:Y:S01]  /*1940*/  UIADD3 UR12, UR6, 0x6, URZ ;  /* 0x00000006060c7890 */ /* 0x000fe2000fffe03f */
[----:B------:R-:W-:Y:S01]  /*1950*/  ULDC UR7, c[0x0][0x50c] ;  /* 0x0001430000077ab9 */ /* 0x000fe20000000800 */
[----:B------:R-:W-:Y:S01]  /*1960*/  UMOV UR13, 0x40000040 ;  /* 0x40000040000d7882 */ /* 0x000fe20000000000 */
[----:B------:R-:W-:Y:S01]  /*1970*/  UISETP.NE.AND UP0, UPT, UR7, 0x4, UPT ;  /* 0x000000040700788c */ /* 0x000fe2000bf05270 */
[----:B------:R-:W-:Y:S01]  /*1980*/  UMOV UR15, 0x40000040 ;  /* 0x40000040000f7882 */ /* 0x000fe20000000000 */
[----:B------:R-:W-:Y:S02]  /*1990*/  UMOV UR6, 0x4 ;  /* 0x0000000400067882 */ /* 0x000fe40000000000 */
[----:B------:R-:W-:-:S06]  /*19a0*/  USEL UR7, URZ, 0x1, UP0 ;  /* 0x000000013f077887 */ /* 0x000fcc0008000000 */
[----:B------:R-:W-:Y:S01]  /*19b0*/  ISETP.NE.AND P0, PT, RZ, UR7, PT ;  /* 0x00000007ff007c0c */ /* 0x000fe2000bf05270 */
[----:B------:R-:W-:-:S12]  /*19c0*/  QGMMA.64x128x32.F32.E4M3.E4M3 R24, gdesc[UR12], R24, gsb0 ;  /* 0x01e000000c1879f3 */ /* 0x000fd80008000818 */
[----:B------:R-:W-:Y:S05]  /*19d0*/  @!P0 BRA `(.L_x_18) ;  /* 0x0000000400088947 */ /* 0x000fea0003800000 */
[----:B------:R-:W-:Y:S02]  /*19e0*/  WARPGROUP.DEPBAR.LE gsb0, 0x0 ;  /* 0x00008000000079c5 */ /* 0x000fe40000010000 */
[----:B------:R-:W-:-:S01]  /*19f0*/  FADD R141, RZ, R24 ;  /* 0x00000018ff8d7221 */ /* 0x000fc20000000000 */
[----:B------:R-:W-:Y:S01]  /*1a00*/  FADD R136, RZ, R25 ;  /* 0x00000019ff887221 */ /* 0x000fe20000000000 */
        /* <DEDUP_REMOVED lines=62> */
[----:B------:R-:W-:-:S06]  /*1df0*/  UMOV UR6, URZ ;  /* 0x0000003f00067c82 */ /* 0x000fcc0008000000 */
.L_x_18:
[----:B------:R-:W-:-:S04]  /*1e00*/  UIADD3 UR18, UR5, 0x1, URZ ;  /* 0x0000000105127890 */ /* 0x000fc8000fffe03f */
[----:B------:R-:W-:-:S04]  /*1e10*/  UISETP.NE.AND UP0, UPT, UR18, 0x7, UPT ;  /* 0x000000071200788c */ /* 0x000fc8000bf05270 */
[----:B------:R-:W-:Y:S02]  /*1e20*/  USEL UR8, URZ, 0x1, UP0 ;  /* 0x000000013f087887 */ /* 0x000fe40008000000 */
[----:B------:R-:W-:Y:S02]  /*1e30*/  USEL UR18, UR18, URZ, UP0 ;  /* 0x0000003f12127287 */ /* 0x000fe40008000000 */
[----:B------:R-:W-:-:S06]  /*1e40*/  ULOP3.LUT UR8, UR4, UR8, URZ, 0x3c, !UPT ;  /* 0x0000000804087292 */ /* 0x000fcc000f8e3c3f */
[----:B------:R-:W-:Y:S01]  /*1e50*/  IMAD.U32 R142, RZ, RZ, UR8 ;  /* 0x00000008ff8e7e24 */ /* 0x000fe2000f8e00ff */
[----:B------:R-:W-:-:S06]  /*1e60*/  UMOV UR8, 0x1 ;  /* 0x0000000100087882 */ /* 0x000fcc0000000000 */
.L_x_13:
[----:B------:R-:W-:-:S04]  /*1e70*/  UISETP.LT.AND UP0, UPT, UR9, 0x1, UPT ;  /* 0x000000010900788c */ /* 0x000fc8000bf01270 */
[----:B------:R-:W-:-:S04]  /*1e80*/  USEL UR12, UR9, 0x1, UP0 ;  /* 0x00000001090c7887 */ /* 0x000fc80008000000 */
[----:B------:R-:W-:-:S04]  /*1e90*/  UIADD3 UR12, UR9, -UR12, URZ ;  /* 0x8000000c090c7290 */ /* 0x000fc8000fffe03f */
[----:B------:R-:W-:-:S06]  /*1ea0*/  UISETP.GE.AND UP0, UPT, UR12, 0x1, UPT ;  /* 0x000000010c00788c */ /* 0x000fcc000bf06270 */
[----:B------:R-:W-:-:S13]  /*1eb0*/  PLOP3.LUT P0, PT, PT, PT, UP0, 0x80, 0x0 ;  /* 0x000000000000781c */ /* 0x000fda0003f0f008 */
[----:B------:R-:W-:Y:S05]  /*1ec0*/  @!P0 BRA `(.L_x_19) ;  /* 0x0000000800348947 */ /* 0x000fea0003800000 */
[----:B01----:R-:W-:Y:S01]  /*1ed0*/  IMAD.U32 R10, RZ, RZ, UR12 ;  /* 0x0000000cff0a7e24 */ /* 0x003fe2000f8e00ff */
[----:B------:R-:W-:Y:S01]  /*1ee0*/  UMOV UR19, UR5 ;  /* 0x0000000500137c82 */ /* 0x000fe20008000000 */
[----:B------:R-:W-:-:S05]  /*1ef0*/  ULDC UR20, c[0x0][0x50c] ;  /* 0x0001430000147ab9 */ /* 0x000fca0000000800 */
.L_x_27:
[----:B------:R-:W-:-:S13]  /*1f00*/  ISETP.NE.AND P1, PT, R138, 0x3, PT ;  /* 0x000000038a00780c */ /* 0x000fda0003f25270 */
[----:B01----:R-:W-:Y:S05]  /*1f10*/  @!P1 BRA `(.L_x_20) ;  /* 0x0000000000049947 */ /* 0x003fea0003800000 */
[----:B------:R-:W-:Y:S01]  /*1f20*/  BPT.TRAP 0x1 ;  /* 0x000000040000795c */ /* 0x000fe20000300000 */
.L_x_20:
[----:B------:R-:W0:Y:S01]  /*1f30*/  S2UR UR12, SR_CgaCtaId ;  /* 0x00000000000c79c3 */ /* 0x000e220000008800 */
[----:B------:R-:W-:Y:S01]  /*1f40*/  UMOV UR10, 0x400 ;  /* 0x00000400000a7882 */ /* 0x000fe20000000000 */
[----:B------:R-:W-:Y:S01]  /*1f50*/  SHF.L.U32 R11, R142, 0x1f, RZ ;  /* 0x0000001f8e0b7819 */ /* 0x000fe200000006ff */
[----:B0-----:R-:W-:-:S04]  /*1f60*/  ULEA UR10, UR12, UR10, 0x18 ;  /* 0x0000000a0c0a7291 */ /* 0x001fc8000f8ec03f */
[----:B------:R-:W-:-:S09]  /*1f70*/  ULEA UR12, UR18, UR10, 0x3 ;  /* 0x0000000a120c7291 */ /* 0x000fd2000f8e183f */
[----:B------:R0:W1:Y:S01]  /*1f80*/  SYNCS.PHASECHK.TRANS64.TRYWAIT P0, [UR12], R11 ;  /* 0x0000000bff0075a7 */ /* 0x000062000800014c */
[----:B------:R-:W-:Y:S05]  /*1f90*/  @!P1 BRA `(.L_x_21) ;  /* 0x0000000000049947 */ /* 0x000fea0003800000 */
[----:B------:R-:W-:Y:S01]  /*1fa0*/  BPT.TRAP 0x1 ;  /* 0x000000040000795c */ /* 0x000fe20000300000 */
.L_x_21:
[----:B-1----:R-:W-:Y:S05]  /*1fb0*/  @P0 BRA `(.L_x_22) ;  /* 0x0000000000080947 */ /* 0x002fea0003800000 */
[----:B------:R-:W1:Y:S02]  /*1fc0*/  SYNCS.PHASECHK.TRANS64.TRYWAIT P0, [UR12], R11 ;  /* 0x0000000bff0075a7 */ /* 0x000e64000800014c */
[----:B-1----:R-:W-:Y:S05]  /*1fd0*/  @!P0 BRA `(.L_x_23) ;  /* 0x00000074006c8947 */ /* 0x002fea0003800000 */
.L_x_22:
[----:B------:R-:W-:Y:S01]  /*1fe0*/  UIADD3 UR12, UR10, 0x1c180, URZ ;  /* 0x0001c1800a0c7890 */ /* 0x000fe2000fffe03f */
[----:B------:R-:W-:Y:S01]  /*1ff0*/  WARPGROUP.ARRIVE ;  /* 0x00000000000079c5 */ /* 0x000fe20000000000 */
[----:B------:R-:W-:Y:S02]  /*2000*/  UISETP.NE.AND UP0, UPT, UR7, URZ, UPT ;  /* 0x0000003f0700728c */ /* 0x000fe4000bf05270 */
[----:B------:R-:W-:Y:S02]  /*2010*/  USHF.R.U32.HI UR12, URZ, 0x4, UR12 ;  /* 0x000000043f0c7899 */ /* 0x000fe4000801160c */
[----:B------:R-:W-:Y:S02]  /*2020*/  USEL UR8, UR8, URZ, !UP0 ;  /* 0x0000003f08087287 */ /* 0x000fe4000c000000 */
[----:B------:R-:W-:Y:S02]  /*2030*/  ULOP3.LUT UR12, UR12, 0x3fff, URZ, 0xc0, !UPT ;  /* 0x00003fff0c0c7892 */ /* 0x000fe4000f8ec03f */
[----:B------:R-:W-:-:S02]  /*2040*/  UISETP.NE.U32.AND UP0, UPT, UR8, URZ, UPT ;  /* 0x0000003f0800728c */ /* 0x000fc4000bf05070 */
[----:B------:R-:W-:Y:S02]  /*2050*/  ULOP3.LUT UR7, UR11, 0x10000, URZ, 0xfc, !UPT ;  /* 0x000100000b077892 */ /* 0x000fe4000f8efc3f */
[----:B------:R-:W-:Y:S02]  /*2060*/  ULOP3.LUT UR8, UR12, 0x10000, URZ, 0xfc, !UPT ;  /* 0x000100000c087892 */ /* 0x000fe4000f8efc3f */
[----:B------:R-:W-:Y:S02]  /*2070*/  ULEA UR7, UR18, UR7, 0xa ;  /* 0x0000000712077291 */ /* 0x000fe4000f8e503f */
[----:B------:R-:W-:Y:S01]  /*2080*/  ULEA UR8, UR18, UR8, 0xa ;  /* 0x0000000812087291 */ /* 0x000fe2000f8e503f */
[----:B------:R-:W-:Y:S01]  /*2090*/  UMOV UR13, 0x40000040 ;  /* 0x40000040000d7882 */ /* 0x000fe20000000000 */
[----:B------:R-:W-:Y:S01]  /*20a0*/  UMOV UR15, 0x40000040 ;  /* 0x40000040000f7882 */ /* 0x000fe20000000000 */
[----:B------:R-:W-:Y:S02]  /*20b0*/  UIADD3 UR6, UR6, 0x4, URZ ;  /* 0x0000000406067890 */ /* 0x000fe4000fffe03f */
[----:B------:R-:W-:-:S02]  /*20c0*/  UMOV UR12, UR7 ;  /* 0x00000007000c7c82 */ /* 0x000fc40008000000 */
[----:B------:R-:W-:Y:S02]  /*20d0*/  UMOV UR14, UR8 ;  /* 0x00000008000e7c82 */ /* 0x000fe40008000000 */
[----:B------:R-:W-:Y:S01]  /*20e0*/  QGMMA.64x128x32.F32.E4M3.E4M3 R24, gdesc[UR12], R24, UP0 ;  /* 0x01e000000c1879f3 */ /* 0x000fe2000bf00818 */
[----:B------:R-:W-:Y:S02]  /*20f0*/  UIADD3 UR12, UR7, 0x2, URZ ;  /* 0x00000002070c7890 */ /* 0x000fe4000fffe03f */
[----:B------:R-:W-:Y:S01]  /*2100*/  UIADD3 UR14, UR8, 0x2, URZ ;  /* 0x00000002080e7890 */ /* 0x000fe2000fffe03f */
[----:B------:R-:W-:Y:S01]  /*2110*/  UMOV UR13, 0x40000040 ;  /* 0x40000040000d7882 */ /* 0x000fe20000000000 */
[----:B------:R-:W-:Y:S01]  /*2120*/  UMOV UR15, 0x40000040 ;  /* 0x40000040000f7882 */ /* 0x000fe20000000000 */
[----:B------:R-:W-:-:S06]  /*2130*/  UISETP.NE.AND UP0, UPT, UR6, UR20, UPT ;  /* 0x000000140600728c */ /* 0x000fcc000bf05270 */
        /* <DEDUP_REMOVED lines=8> */
[----:B------:R-:W-:Y:S01]  /*21c0*/  UMOV UR13, 0x40000040 ;  /* 0x40000040000d7882 */ /* 0x000fe20000000000 */
[----:B------:R-:W-:Y:S01]  /*21d0*/  UMOV UR15, 0x40000040 ;  /* 0x40000040000f7882 */ /* 0x000fe20000000000 */
[----:B------:R-:W-:-:S06]  /*21e0*/  USEL UR7, URZ, 0x1, UP0 ;  /* 0x000000013f077887 */ /* 0x000fcc0008000000 */
[----:B------:R-:W-:Y:S01]  /*21f0*/  ISETP.NE.AND P0, PT, RZ, UR7, PT ;  /* 0x00000007ff007c0c */ /* 0x000fe2000bf05270 */
[----:B------:R-:W-:Y:S03]  /*2200*/  QGMMA.64x128x32.F32.E4M3.E4M3 R24, gdesc[UR12], R24, gsb0 ;  /* 0x01e000000c1879f3 */ /* 0x000fe60008000818 */
[----:B------:R-:W-:-:S09]  /*2210*/  WARPGROUP.DEPBAR.LE gsb0, 0x1 ;  /* 0x00008000000079c5 */ /* 0x000fd20000010100 */
[----:B------:R-:W-:Y:S05]  /*2220*/  @!P0 BRA `(.L_x_24) ;  /* 0x0000000400088947 */ /* 0x000fea0003800000 */
[----:B------:R-:W-:Y:S02]  /*2230*/  WARPGROUP.DEPBAR.LE gsb0, 0x0 ;  /* 0x00008000000079c5 */ /* 0x000fe40000010000 */
[----:B------:R-:W-:-:S01]  /*2240*/  FADD R141, R24, R141 ;  /* 0x0000008d188d7221 */ /* 0x000fc20000000000 */
[----:B------:R-:W-:Y:S01]  /*2250*/  FADD R136, R25, R136 ;  /* 0x0000008819887221 */ /* 0x000fe20000000000 */
        /* <DEDUP_REMOVED lines=62> */
[----:B------:R-:W-:-:S06]  /*2640*/  UMOV UR6, URZ ;  /* 0x0000003f00067c82 */ /* 0x000fcc0008000000 */
.L_x_24:
[----:B------:R-:W-:Y:S05]  /*2650*/  @!P1 BRA `(.L_x_25) ;  /* 0x0000000000049947 */ /* 0x000fea0003800000 */
[----:B------:R-:W-:Y:S01]  /*2660*/  BPT.TRAP 0x1 ;  /* 0x000000040000795c */ /* 0x000fe20000300000 */
.L_x_25:
[----:B------:R-:W-:Y:S01]  /*2670*/  ULEA UR8, UR19, UR10, 0x3 ;  /* 0x0000000a13087291 */ /* 0x000fe2000f8e183f */
[----:B------:R-:W-:-:S03]  /*2680*/  ISETP.GT.U32.AND P0, PT, R4, 0x1, PT ;  /* 0x000000010400780c */ /* 0x000fc60003f04070 */
[----:B------:R-:W-:-:S04]  /*2690*/  UIADD3 UR8, UR8, 0x38, URZ ;  /* 0x0000003808087890 */ /* 0x000fc8000fffe03f */
[----:B------:R-:W-:-:S09]  /*26a0*/  UPRMT UR8, URZ, 0x654, UR8 ;  /* 0x000006543f087896 */ /* 0x000fd20008000008 */
[----:B------:R-:W-:Y:S01]  /*26b0*/  SYNCS.ARRIVE.TRANS64.RED.A1T0 RZ, [UR8], RZ ;  /* 0x000000ffffff79a7 */ /* 0x000fe20008100408 */
[----:B------:R-:W-:Y:S05]  /*26c0*/  @P0 BRA `(.L_x_26) ;  /* 0x0000000000040947 */ /* 0x000fea0003800000 */
[----:B------:R-:W-:Y:S01]  /*26d0*/  BPT.TRAP 0x1 ;  /* 0x000000040000795c */ /* 0x000fe20000300000 */
.L_x_26:
[----:B------:R-:W-:Y:S01]  /*26e0*/  UIADD3 UR18, UR18, 0x1, URZ ;  /* 0x0000000112127890 */ /* 0x000fe2000fffe03f */
[C---:B------:R-:W-:Y:S01]  /*26f0*/  ISETP.GT.AND P0, PT, R10.reuse, 0x1, PT ;  /* 0x000000010a00780c */ /* 0x040fe20003f04270 */
[----:B------:R-:W-:Y:S01]  /*2700*/  UIADD3 UR19, UR19, 0x1, URZ ;  /* 0x0000000113137890 */ /* 0x000fe2000fffe03f */
[----:B------:R-:W-:Y:S01]  /*2710*/  VIADD R10, R10, 0xffffffff ;  /* 0xffffffff0a0a7836 */ /* 0x000fe20000000000 */
[----:B------:R-:W-:Y:S02]  /*2720*/  UISETP.NE.AND UP0, UPT, UR18, 0x7, UPT ;  /* 0x000000071200788c */ /* 0x000fe4000bf05270 */
[----:B------:R-:W-:Y:S02]  /*2730*/  UISETP.NE.AND UP1, UPT, UR19, 0x7, UPT ;  /* 0x000000071300788c */ /* 0x000fe4000bf25270 */
[----:B------:R-:W-:Y:S02]  /*2740*/  USEL UR8, URZ, 0x1, UP0 ;  /* 0x000000013f087887 */ /* 0x000fe40008000000 */
[----:B------:R-:W-:-:S02]  /*2750*/  USEL UR18, UR18, URZ, UP0 ;  /* 0x0000003f12127287 */ /* 0x000fc40008000000 */
[----:B------:R-:W-:Y:S02]  /*2760*/  USEL UR19, UR19, URZ, UP1 ;  /* 0x0000003f13137287 */ /* 0x000fe40008800000 */
[----:B------:R-:W-:Y:S01]  /*2770*/  LOP3.LUT R142, R142, UR8, RZ, 0x3c, !PT ;  /* 0x000000088e8e7c12 */ /* 0x000fe2000f8e3cff */
[----:B------:R-:W-:Y:S01]  /*2780*/  UMOV UR8, 0x1 ;  /* 0x0000000100087882 */ /* 0x000fe20000000000 */
[----:B------:R-:W-:Y:S08]  /*2790*/  @P0 BRA `(.L_x_27) ;  /* 0xfffffff400d80947 */ /* 0x000ff0000383ffff */
.L_x_19:
[----:B------:R-:W-:Y:S01]  /*27a0*/  UISETP.NE.AND UP0, UPT, UR6, URZ, UPT ;  /* 0x0000003f0600728c */ /* 0x000fe2000bf05270 */
[----:B01----:R-:W0:Y:S03]  /*27b0*/  LDC R10, c[0x0][0x28c] ;  /* 0x0000a300ff0a7b82 */ /* 0x003e260000000800 */
[----:B------:R-:W-:-:S06]  /*27c0*/  USEL UR6, URZ, 0x1, !UP0 ;  /* 0x000000013f067887 */ /* 0x000fcc000c000000 */
[----:B------:R-:W-:Y:S02]  /*27d0*/  ISETP.NE.AND P0, PT, RZ, UR6, PT ;  /* 0x00000006ff007c0c */ /* 0x000fe4000bf05270 */
[----:B0-----:R-:W-:-:S11]  /*27e0*/  ISETP.GE.AND P1, PT, R10, 0x1, PT ;  /* 0x000000010a00780c */ /* 0x001fd60003f26270 */
[----:B------:R-:W-:Y:S05]  /*27f0*/  @!P0 BRA `(.L_x_28) ;  /* 0x0000000400048947 */ /* 0x000fea0003800000 */
[----:B------:R-:W-:Y:S02]  /*2800*/  WARPGROUP.DEPBAR.LE gsb0, 0x0 ;  /* 0x00008000000079c5 */ /* 0x000fe40000010000 */
[----:B------:R-:W-:Y:S01]  /*2810*/  FADD R141, R24, R141 ;  /* 0x0000008d188d7221 */ /* 0x000fe20000000000 */
        /* <DEDUP_REMOVED lines=62> */
[----:B------:R-:W-:-:S07]  /*2c00*/  FADD R14, R14, R87 ;  /* 0x000000570e0e7221 */ /* 0x000fce0000000000 */
.L_x_28:
[----:B------:R-:W-:Y:S02]  /*2c10*/  WARPGROUP.DEPBAR.LE gsb0, 0x0 ;  /* 0x00008000000079c5 */ /* 0x000fe40000010000 */
[----:B------:R-:W-:Y:S05]  /*2c20*/  @!P1 BRA `(.L_x_29) ;  /* 0x0000000000489947 */ /* 0x000fea0003800000 */
[----:B------:R-:W-:-:S13]  /*2c30*/  ISETP.NE.AND P0, PT, R138, 0x3, PT ;  /* 0x000000038a00780c */ /* 0x000fda0003f05270 */
[----:B------:R-:W-:Y:S05]  /*2c40*/  @!P0 BRA `(.L_x_30) ;  /* 0x0000000000048947 */ /* 0x000fea0003800000 */
[----:B------:R-:W-:Y:S01]  /*2c50*/  BPT.TRAP 0x1 ;  /* 0x000000040000795c */ /* 0x000fe20000300000 */
.L_x_30:
[----:B------:R-:W-:Y:S01]  /*2c60*/  UISETP.LT.AND UP0, UPT, UR9, 0x1, UPT ;  /* 0x000000010900788c */ /* 0x000fe2000bf01270 */
[----:B------:R-:W-:-:S03]  /*2c70*/  ISETP.GT.U32.AND P0, PT, R4, 0x1, PT ;  /* 0x000000010400780c */ /* 0x000fc60003f04070 */
[----:B------:R-:W-:-:S04]  /*2c80*/  USEL UR8, UR9, 0x1, UP0 ;  /* 0x0000000109087887 */ /* 0x000fc80008000000 */
[----:B------:R-:W-:-:S04]  /*2c90*/  UIADD3 UR8, UR5, UR9, -UR8 ;  /* 0x0000000905087290 */ /* 0x000fc8000fffe808 */
[----:B------:R-:W-:-:S04]  /*2ca0*/  UIMAD.WIDE.U32 UR6, UR8, 0x24924925, URZ ;  /* 0x24924925080678a5 */ /* 0x000fc8000f8e003f */
[----:B------:R-:W-:-:S04]  /*2cb0*/  UIADD3 UR6, UR8, -UR7, URZ ;  /* 0x8000000708067290 */ /* 0x000fc8000fffe03f */
[----:B------:R-:W-:-:S04]  /*2cc0*/  ULEA.HI UR6, UR6, UR7, URZ, 0x1f ;  /* 0x0000000706067291 */ /* 0x000fc8000f8ff83f */
[----:B------:R-:W-:-:S04]  /*2cd0*/  USHF.R.U32.HI UR6, URZ, 0x2, UR6 ;  /* 0x000000023f067899 */ /* 0x000fc80008011606 */
[----:B------:R-:W-:-:S04]  /*2ce0*/  UIMAD UR6, UR6, -0x7, UR8 ;  /* 0xfffffff9060678a4 */ /* 0x000fc8000f8e0208 */
[----:B------:R-:W-:-:S04]  /*2cf0*/  ULEA UR6, UR6, UR10, 0x3 ;  /* 0x0000000a06067291 */ /* 0x000fc8000f8e183f */
[----:B------:R-:W-:-:S04]  /*2d00*/  UIADD3 UR6, UR6, 0x38, URZ ;  /* 0x0000003806067890 */ /* 0x000fc8000fffe03f */
[----:B------:R-:W-:-:S09]  /*2d10*/  UPRMT UR6, URZ, 0x654, UR6 ;  /* 0x000006543f067896 */ /* 0x000fd20008000006 */
[----:B------:R-:W-:Y:S01]  /*2d20*/  SYNCS.ARRIVE.TRANS64.RED.A1T0 RZ, [UR6], RZ ;  /* 0x000000ffffff79a7 */ /* 0x000fe20008100406 */
[----:B------:R-:W-:Y:S05]  /*2d30*/  @P0 BRA `(.L_x_29) ;  /* 0x0000000000040947 */ /* 0x000fea0003800000 */
[----:B------:R-:W-:Y:S01]  /*2d40*/  BPT.TRAP 0x1 ;  /* 0x000000040000795c */ /* 0x000fe20000300000 */
.L_x_29:
[----:B------:R-:W0:Y:S01]  /*2d50*/  LDC R26, c[0x0][0x288] ;  /* 0x0000a200ff1a7b82 */ /* 0x000e220000000800 */
[--C-:B------:R-:W-:Y:S01]  /*2d60*/  SHF.R.U32.HI R10, RZ, 0x2, R0.reuse ;  /* 0x00000002ff0a7819 */ /* 0x100fe20000011600 */
[----:B------:R-:W-:Y:S01]  /*2d70*/  UIADD3 UR8, UR9, UR5, URZ ;  /* 0x0000000509087290 */ /* 0x000fe2000fffe03f */
[----:B------:R-:W-:Y:S01]  /*2d80*/  SHF.R.U32.HI R25, RZ, 0x7, R0 ;  /* 0x00000007ff197819 */ /* 0x000fe20000011600 */
[----:B------:R-:W-:Y:S01]  /*2d90*/  IMAD.SHL.U32 R29, R7, 0x80, RZ ;  /* 0x00000080071d7824 */ /* 0x000fe200078e00ff */
[----:B------:R-:W-:Y:S01]  /*2da0*/  LOP3.LUT R11, R10, 0x7, RZ, 0xc0, !PT ;  /* 0x000000070a0b7812 */ /* 0x000fe200078ec0ff */
[----:B------:R-:W-:Y:S01]  /*2db0*/  UISETP.GT.U32.AND UP0, UPT, UR8, 0x6, UPT ;  /* 0x000000060800788c */ /* 0x000fe2000bf04070 */
[----:B------:R-:W-:Y:S01]  /*2dc0*/  LOP3.LUT R24, R0, 0x60, RZ, 0xc0, !PT ;  /* 0x0000006000187812 */ /* 0x000fe200078ec0ff */
[----:B------:R-:W-:Y:S01]  /*2dd0*/  UIMAD.WIDE.U32 UR6, UR8, 0x24924925, URZ ;  /* 0x24924925080678a5 */ /* 0x000fe2000f8e003f */
[----:B------:R-:W-:Y:S01]  /*2de0*/  LOP3.LUT R10, R25, 0x1, RZ, 0xc0, !PT ;  /* 0x00000001190a7812 */ /* 0x000fe200078ec0ff */
[----:B------:R-:W-:Y:S01]  /*2df0*/  IMAD.SHL.U32 R31, R6, 0x80, RZ ;  /* 0x00000080061f7824 */ /* 0x000fe200078e00ff */
[----:B------:R-:W-:Y:S01]  /*2e00*/  SHF.R.U32.HI R28, RZ, 0x1, R24 ;  /* 0x00000001ff1c7819 */ /* 0x000fe20000011618 */
[----:B------:R-:W-:Y:S01]  /*2e10*/  ULDC UR12, c[0x0][0x284] ;  /* 0x0000a100000c7ab9 */ /* 0x000fe20000000800 */
[----:B------:R-:W-:Y:S01]  /*2e20*/  UISETP.LT.U32.AND UP0, UPT, UR9, 0x7, UP0 ;  /* 0x000000070900788c */ /* 0x000fe20008701070 */
[----:B------:R-:W-:Y:S01]  /*2e30*/  IMAD.SHL.U32 R24, R10, 0x40, RZ ;  /* 0x000000400a187824 */ /* 0x000fe200078e00ff */
[----:B------:R-:W-:Y:S01]  /*2e40*/  IADD3 R25, RZ, -R28, -R11 ;  /* 0x8000001cff197210 */ /* 0x000fe20007ffe80b */
[----:B------:R-:W-:Y:S01]  /*2e50*/  UIADD3 UR5, UR8, -UR7, URZ ;  /* 0x8000000708057290 */ /* 0x000fe2000fffe03f */
[----:B------:R-:W-:Y:S01]  /*2e60*/  SHF.R.S32.HI R34, RZ, 0x1f, R5 ;  /* 0x0000001fff227819 */ /* 0x000fe20000011405 */
[----:B------:R-:W-:Y:S01]  /*2e70*/  UISETP.GE.U32.AND UP1, UPT, UR9, 0x7, UPT ;  /* 0x000000070900788c */ /* 0x000fe2000bf26070 */
[----:B------:R-:W-:Y:S01]  /*2e80*/  LOP3.LUT R11, R24, 0x40, R11, 0xe2, !PT ;  /* 0x00000040180b7812 */ /* 0x000fe200078ee20b */
[----:B------:R-:W-:Y:S01]  /*2e90*/  IMAD.SHL.U32 R24, R0, 0x2, RZ ;  /* 0x0000000200187824 */ /* 0x000fe200078e00ff */
[----:B------:R-:W-:Y:S01]  /*2ea0*/  USEL UR6, URZ, 0x1, !UP0 ;  /* 0x000000013f067887 */ /* 0x000fe2000c000000 */
[----:B------:R-:W-:Y:S01]  /*2eb0*/  IMAD R30, R10, -0x40, R25 ;  /* 0xffffffc00a1e7824 */ /* 0x000fe200078e0219 */
[----:B------:R-:W-:Y:S01]  /*2ec0*/  LOP3.LUT R10, R0, 0x3, RZ, 0xc0, !PT ;  /* 0x00000003000a7812 */ /* 0x000fe200078ec0ff */
[----:B------:R-:W-:Y:S01]  /*2ed0*/  ULEA.HI UR5, UR5, UR7, URZ, 0x1f ;  /* 0x0000000705057291 */ /* 0x000fe2000f8ff83f */
[C---:B0-----:R-:W-:Y:S01]  /*2ee0*/  ISETP.GE.AND P0, PT, R29.reuse, R26, PT ;  /* 0x0000001a1d00720c */ /* 0x041fe20003f06270 */
[----:B------:R-:W-:Y:S01]  /*2ef0*/  ULDC.64 UR10, c[0x0][0x5d0] ;  /* 0x00017400000a7ab9 */ /* 0x000fe20000000a00 */
[----:B------:R-:W-:Y:S01]  /*2f00*/  LOP3.LUT R24, R29, 0x6, R24, 0xf8, !PT ;  /* 0x000000061d187812 */ /* 0x000fe200078ef818 */
[----:B------:R-:W-:Y:S01]  /*2f10*/  IMAD R32, R34, UR10, RZ ;  /* 0x0000000a22207c24 */ /* 0x000fe2000f8e02ff */
[C---:B------:R-:W-:Y:S01]  /*2f20*/  ISETP.GE.OR P0, PT, R31.reuse, UR12, P0 ;  /* 0x0000000c1f007c0c */ /* 0x040fe20008706670 */
[----:B------:R-:W-:Y:S01]  /*2f30*/  ULOP3.LUT UR4, UR4, UR6, URZ, 0x3c, !UPT ;  /* 0x0000000604047292 */ /* 0x000fe2000f8e3c3f */
[----:B------:R-:W-:Y:S01]  /*2f40*/  SHF.R.S32.HI R25, RZ, 0x1f, R24 ;  /* 0x0000001fff197819 */ /* 0x000fe20000011418 */
[----:B------:R-:W-:Y:S01]  /*2f50*/  USHF.R.U32.HI UR5, URZ, 0x2, UR5 ;  /* 0x000000023f057899 */ /* 0x000fe20008011605 */
[----:B------:R-:W-:Y:S01]  /*2f60*/  IMAD R10, R10, -0x2, R26 ;  /* 0xfffffffe0a0a7824 */ /* 0x000fe200078e021a */
[----:B------:R-:W-:Y:S01]  /*2f70*/  IADD3 R36, -R31, UR12, R30 ;  /* 0x0000000c1f247c10 */ /* 0x000fe2000fffe11e */
[----:B------:R-:W-:Y:S01]  /*2f80*/  IMAD.WIDE R26, R6, 0x80, RZ ;  /* 0x00000080061a7825 */ /* 0x000fe200078e02ff */
[----:B------:R-:W-:-:S02]  /*2f90*/  @UP1 ULOP3.LUT UR4, UR4, 0x1, UR5, 0x78, !UPT ;  /* 0x0000000104041892 */ /* 0x000fc4000f8e7805 */
[----:B------:R-:W-:Y:S01]  /*2fa0*/  UIMAD UR5, UR5, -0x7, UR8 ;  /* 0xfffffff9050578a4 */ /* 0x000fe2000f8e0208 */
[C---:B------:R-:W-:Y:S01]  /*2fb0*/  IMAD R33, R5.reuse, UR11, R32 ;  /* 0x0000000b05217c24 */ /* 0x040fe2000f8e0220 */
[----:B------:R-:W-:Y:S01]  /*2fc0*/  LOP3.LUT R35, R26, R11, R28, 0xfe, !PT ;  /* 0x0000000b1a237212 */ /* 0x000fe200078efe1c */
[----:B------:R-:W-:-:S04]  /*2fd0*/  IMAD.WIDE.U32 R6, R5, UR10, R24 ;  /* 0x0000000a05067c25 */ /* 0x000fc8000f8e0018 */
[----:B------:R-:W-:Y:S02]  /*2fe0*/  IMAD.IADD R7, R7, 0x1, R33 ;  /* 0x0000000107077824 */ /* 0x000fe400078e0221 */
[----:B------:R-:W-:Y:S02]  /*2ff0*/  IMAD.IADD R29, R10, 0x1, -R29 ;  /* 0x000000010a1d7824 */ /* 0x000fe400078e0a1d */
[----:B------:R-:W-:Y:S01]  /*3000*/  IMAD.MOV.U32 R28, RZ, RZ, -0x1 ;  /* 0xffffffffff1c7424 */ /* 0x000fe200078e00ff */
[----:B------:R-:W-:Y:S06]  /*3010*/  @P0 BRA `(.L_x_31) ;  /* 0x0000004400a40947 */ /* 0x000fec0003800000 */
[----:B------:R-:W0:Y:S01]  /*3020*/  LDC.64 R32, c[0x0][0x5c8] ;  /* 0x00017200ff207b82 */ /* 0x000e220000000a00 */
[----:B------:R-:W-:Y:S01]  /*3030*/  ULDC.64 UR6, c[0x0][0x5c0] ;  /* 0x0001700000067ab9 */ /* 0x000fe20000000a00 */
[----:B------:R-:W-:Y:S01]  /*3040*/  BSSY B0, `(.L_x_31) ;  /* 0x0000466000007945 */ /* 0x000fe20003800000 */
[-C--:B0-----:R-:W-:Y:S02]  /*3050*/  IMAD R10, R27, R32.reuse, RZ ;  /* 0x000000201b0a7224 */ /* 0x081fe400078e02ff */
[----:B------:R-:W-:-:S04]  /*3060*/  IMAD.WIDE.U32 R6, R35, R32, R6 ;  /* 0x0000002023067225 */ /* 0x000fc800078e0006 */
[----:B------:R-:W-:Y:S01]  /*3070*/  IMAD R31, R35, R33, R10 ;  /* 0x00000021231f7224 */ /* 0x000fe200078e020a */
[----:B------:R-:W-:Y:S02]  /*3080*/  LEA R11, P0, R32, R6, 0x3 ;  /* 0x00000006200b7211 */ /* 0x000fe400078018ff */
[----:B------:R-:W-:Y:S01]  /*3090*/  IADD3 R10, P1, R6, UR6, RZ ;  /* 0x00000006060a7c10 */ /* 0x000fe2000ff3e0ff */
[----:B------:R-:W-:Y:S01]  /*30a0*/  IMAD.IADD R31, R7, 0x1, R31 ;  /* 0x00000001071f7824 */ /* 0x000fe200078e021f */
[----:B------:R-:W-:-:S04]  /*30b0*/  IADD3 R6, P3, R11, UR6, RZ ;  /* 0x000000060b067c10 */ /* 0x000fc8000ff7e0ff */
[----:B------:R-:W-:Y:S02]  /*30c0*/  LEA.HI.X R7, R32, R31, R33, 0x3, P0 ;  /* 0x0000001f20077211 */ /* 0x000fe400000f1c21 */
[----:B---3-5:R-:W-:Y:S02]  /*30d0*/  FSETP.NEU.AND P0, PT, R9, RZ, PT ;  /* 0x000000ff0900720b */ /* 0x028fe40003f0d000 */
[----:B------:R-:W-:Y:S02]  /*30e0*/  IADD3.X R11, R31, UR7, RZ, P1, !PT ;  /* 0x000000071f0b7c10 */ /* 0x000fe40008ffe4ff */
[----:B------:R-:W-:-:S09]  /*30f0*/  IADD3.X R7, R7, UR7, RZ, P3, !PT ;  /* 0x0000000707077c10 */ /* 0x000fd20009ffe4ff */
[----:B------:R-:W-:Y:S05]  /*3100*/  @!P0 BRA `(.L_x_32) ;  /* 0x00000034005c8947 */ /* 0x000fea0003800000 */
[----:B------:R-:W-:Y:S01]  /*3110*/  ULDC.64 UR6, c[0x0][0x5b8] ;  /* 0x00016e0000067ab9 */ /* 0x000fe20000000a00 */
[----:B------:R-:W-:Y:S01]  /*3120*/  ISETP.GE.AND P0, PT, R36, 0x1, PT ;  /* 0x000000012400780c */ /* 0x000fe20003f06270 */
[----:B------:R-:W-:Y:S01]  /*3130*/  IMAD R32, R34, UR6, RZ ;  /* 0x0000000622207c24 */ /* 0x000fe2000f8e02ff */
[----:B------:R-:W-:Y:S01]  /*3140*/  ULDC.64 UR10, c[0x0][0x5a8] ;  /* 0x00016a00000a7ab9 */ /* 0x000fe20000000a00 */
[----:B------:R-:W-:Y:S01]  /*3150*/  IMAD.WIDE.U32 R30, R5, UR6, R24 ;  /* 0x00000006051e7c25 */ /* 0x000fe2000f8e0018 */
[----:B------:R-:W-:Y:S01]  /*3160*/  ISETP.LT.OR P4, PT, R29, 0x1, !P0 ;  /* 0x000000011d00780c */ /* 0x000fe20004781670 */
[----:B------:R-:W-:Y:S02]  /*3170*/  BSSY B1, `(.L_x_33) ;  /* 0x000000c000017945 */ /* 0x000fe40003800000 */
[----:B------:R-:W-:Y:S01]  /*3180*/  IMAD R5, R5, UR7, R32 ;  /* 0x0000000705057c24 */ /* 0x000fe2000f8e0220 */
[----:B------:R-:W-:-:S03]  /*3190*/  ULDC.64 UR6, c[0x0][0x5b0] ;  /* 0x00016c0000067ab9 */ /* 0x000fc60000000a00 */
[----:B------:R-:W-:Y:S02]  /*31a0*/  IMAD.IADD R31, R31, 0x1, R5 ;  /* 0x000000011f1f7824 */ /* 0x000fe400078e0205 */
[----:B------:R-:W-:Y:S02]  /*31b0*/  IMAD R5, R27, UR6, RZ ;  /* 0x000000061b057c24 */ /* 0x000fe4000f8e02ff */
[----:B------:R-:W-:-:S04]  /*31c0*/  IMAD.WIDE.U32 R24, R35, UR6, R30 ;  /* 0x0000000623187c25 */ /* 0x000fc8000f8e001e */
[----:B------:R-:W-:Y:S01]  /*31d0*/  IMAD R5, R35, UR7, R5 ;  /* 0x0000000723057c24 */ /* 0x000fe2000f8e0205 */
[----:B------:R-:W-:-:S04]  /*31e0*/  IADD3 R24, P1, R24, UR10, RZ ;  /* 0x0000000a18187c10 */ /* 0x000fc8000ff3e0ff */
[--C-:B------:R-:W-:Y:S02]  /*31f0*/  IADD3.X R25, R25, UR11, R5.reuse, P1, !PT ;  /* 0x0000000b19197c10 */ /* 0x100fe40008ffe405 */
[----:B------:R-:W-:Y:S01]  /*3200*/  PRMT R5, RZ, 0x7610, R5 ;  /* 0x00007610ff057816 */ /* 0x000fe20000000005 */
[----:B------:R-:W-:Y:S06]  /*3210*/  @P4 BRA `(.L_x_34) ;  /* 0x0000000000044947 */ /* 0x000fec0003800000 */
[----:B------:R0:W5:Y:S02]  /*3220*/  LDG.E.U8 R5, desc[UR16][R24.64] ;  /* 0x0000001018057981 */ /* 0x000164000c1e1100 */
.L_x_34:
[----:B------:R-:W-:Y:S05]  /*3230*/  BSYNC B1 ;  /* 0x0000000000017941 */ /* 0x000fea0003800000 */
.L_x_33:
[----:B-----5:R-:W-:Y:S01]  /*3240*/  LOP3.LUT R5, R5, 0xff, RZ, 0xc0, !PT ;  /* 0x000000ff05057812 */ /* 0x020fe200078ec0ff */
[----:B------:R-:W-:Y:S01]  /*3250*/  BSSY B1, `(.L_x_35) ;  /* 0x000000b000017945 */ /* 0x000fe20003800000 */
[----:B------:R-:W-:Y:S02]  /*3260*/  ISETP.LT.OR P3, PT, R29, 0x2, !P0 ;  /* 0x000000021d00780c */ /* 0x000fe40004761670 */
[----:B------:R-:W-:-:S05]  /*3270*/  F2FP.F16.E4M3.UNPACK_B R5, R5 ;  /* 0x00000005ff05723e */ /* 0x000fca00020006ff */
[----:B------:R-:W-:Y:S01]  /*3280*/  HADD2.F32 R32, -RZ, R5.H0_H0 ;  /* 0x20000005ff207230 */ /* 0x000fe20000004100 */
[----:B------:R-:W-:-:S04]  /*3290*/  PRMT R5, RZ, 0x7610, R5 ;  /* 0x00007610ff057816 */ /* 0x000fc80000000005 */
[----:B------:R-:W-:-:S04]  /*32a0*/  FMUL R32, R32, R9 ;  /* 0x0000000920207220 */ /* 0x000fc80000400000 */
[----:B--2---:R-:W-:-:S05]  /*32b0*/  FFMA R32, R141, R8, R32 ;  /* 0x000000088d207223 */ /* 0x004fca0000000020 */
[----:B------:R-:W-:-:S05]  /*32c0*/  F2FP.SATFINITE.E4M3.F32.PACK_AB_MERGE_C R33, RZ, R32, RZ ;  /* 0x00000020ff21723e */ /* 0x000fca00048070ff */
[----:B------:R1:W-:Y:S01]  /*32d0*/  @!P4 STG.E.U8 desc[UR16][R10.64], R33 ;  /* 0x000000210a00c986 */ /* 0x0003e2000c101110 */
[----:B------:R-:W-:Y:S05]  /*32e0*/  @P3 BRA `(.L_x_36) ;  /* 0x0000000000043947 */ /* 0x000fea0003800000 */
[----:B------:R2:W5:Y:S02]  /*32f0*/  LDG.E.U8 R5, desc[UR16][R24.64+0x1] ;  /* 0x0000011018057981 */ /* 0x000564000c1e1100 */
.L_x_36:
[----:B------:R-:W-:Y:S05]  /*3300*/  BSYNC B1 ;  /* 0x0000000000017941 */ /* 0x000fea0003800000 */
.L_x_35:
[----:B-----5:R-:W-:Y:S01]  /*3310*/  LOP3.LUT R5, R5, 0xff, RZ, 0xc0, !PT ;  /* 0x000000ff05057812 */ /* 0x020fe200078ec0ff */
[----:B------:R-:W-:Y:S01]  /*3320*/  BSSY B1, `(.L_x_37) ;  /* 0x0000013000017945 */ /* 0x000fe20003800000 */
[----:B-1----:R-:W-:Y:S02]  /*3330*/  IADD3 R33, P1, R35, 0x8, RZ ;  /* 0x0000000823217810 */ /* 0x002fe40007f3e0ff */
[----:B------:R-:W-:-:S03]  /*3340*/  F2FP.F16.E4M3.UNPACK_B R5, R5 ;  /* 0x00000005ff05723e */ /* 0x000fc600020006ff */
[----:B------:R-:W-:Y:S01]  /*3350*/  IMAD.X R27, RZ, RZ, R27, P1 ;  /* 0x000000ffff1b7224 */ /* 0x000fe200008e061b */
[----:B------:R-:W-:Y:S01]  /*3360*/  ISETP.GE.AND P1, PT, R36, 0x9, PT ;  /* 0x000000092400780c */ /* 0x000fe20003f26270 */
[----:B------:R-:W-:Y:S02]  /*3370*/  HADD2.F32 R26, -RZ, R5.H0_H0 ;  /* 0x20000005ff1a7230 */ /* 0x000fe40000004100 */
[----:B------:R-:W-:Y:S01]  /*3380*/  IMAD.WIDE.U32 R30, R33, UR6, R30 ;  /* 0x00000006211e7c25 */ /* 0x000fe2000f8e001e */
[----:B------:R-:W-:-:S03]  /*3390*/  ISETP.LT.OR P5, PT, R29, 0x1, !P1 ;  /* 0x000000011d00780c */ /* 0x000fc60004fa1670 */
[----:B------:R-:W-:Y:S01]  /*33a0*/  FMUL R5, R26, R9 ;  /* 0x000000091a057220 */ /* 0x000fe20000400000 */
[----:B------:R-:W-:-:S03]  /*33b0*/  IMAD R26, R27, UR6, RZ ;  /* 0x000000061b1a7c24 */ /* 0x000fc6000f8e02ff */
[----:B------:R-:W-:Y:S01]  /*33c0*/  FFMA R5, R136, R8, R5 ;  /* 0x0000000888057223 */ /* 0x000fe20000000005 */
[----:B------:R-:W-:Y:S01]  /*33d0*/  IMAD R33, R33, UR7, R26 ;  /* 0x0000000721217c24 */ /* 0x000fe2000f8e021a */
[----:B------:R-:W-:-:S03]  /*33e0*/  IADD3 R26, P4, R30, UR10, RZ ;  /* 0x0000000a1e1a7c10 */ /* 0x000fc6000ff9e0ff */
[----:B------:R-:W-:Y:S02]  /*33f0*/  F2FP.SATFINITE.E4M3.F32.PACK_AB_MERGE_C R35, RZ, R5, RZ ;  /* 0x00000005ff23723e */ /* 0x000fe400048070ff */
[----:B------:R-:W-:Y:S02]  /*3400*/  IADD3.X R27, R31, UR11, R33, P4, !PT ;  /* 0x0000000b1f1b7c10 */ /* 0x000fe4000a7fe421 */
[----:B------:R-:W-:Y:S01]  /*3410*/  PRMT R5, RZ, 0x7610, R5 ;  /* 0x00007610ff057816 */ /* 0x000fe20000000005 */
[----:B------:R1:W-:Y:S01]  /*3420*/  @!P3 STG.E.U8 desc[UR16][R10.64+0x1], R35 ;  /* 0x000001230a00b986 */ /* 0x0003e2000c101110 */
[----:B------:R-:W-:Y:S05]  /*3430*/  @P5 BRA `(.L_x_38) ;  /* 0x0000000000045947 */ /* 0x000fea0003800000 */
[----:B------:R3:W5:Y:S02]  /*3440*/  LDG.E.U8 R5, desc[UR16][R26.64] ;  /* 0x000000101a057981 */ /* 0x000764000c1e1100 */
.L_x_38:
[----:B------:R-:W-:Y:S05]  /*3450*/  BSYNC B1 ;  /* 0x0000000000017941 */ /* 0x000fea0003800000 */
.L_x_37:
[----:B-----5:R-:W-:Y:S01]  /*3460*/  LOP3.LUT R5, R5, 0xff, RZ, 0xc0, !PT ;  /* 0x000000ff05057812 */ /* 0x020fe200078ec0ff */
[----:B------:R-:W-:Y:S01]  /*3470*/  BSSY B1, `(.L_x_39) ;  /* 0x000000b000017945 */ /* 0x000fe20003800000 */
[----:B------:R-:W-:Y:S02]  /*3480*/  ISETP.LT.OR P3, PT, R29, 0x2, !P1 ;  /* 0x000000021d00780c */ /* 0x000fe40004f61670 */
[----:B------:R-:W-:-:S05]  /*3490*/  F2FP.F16.E4M3.UNPACK_B R5, R5 ;  /* 0x00000005ff05723e */ /* 0x000fca00020006ff */
[----:B------:R-:W-:Y:S01]  /*34a0*/  HADD2.F32 R30, -RZ, R5.H0_H0 ;  /* 0x20000005ff1e7230 */ /* 0x000fe20000004100 */
[----:B------:R-:W-:-:S04]  /*34b0*/  PRMT R5, RZ, 0x7610, R5 ;  /* 0x00007610ff057816 */ /* 0x000fc80000000005 */
[----:B------:R-:W-:-:S04]  /*34c0*/  FMUL R30, R30, R9 ;  /* 0x000000091e1e7220 */ /* 0x000fc80000400000 */
[----:B------:R-:W-:-:S05]  /*34d0*/  FFMA R30, R139, R8, R30 ;  /* 0x000000088b1e7223 */ /* 0x000fca000000001e */
[----:B------:R-:W-:-:S05]  /*34e0*/  F2FP.SATFINITE.E4M3.F32.PACK_AB_MERGE_C R31, RZ, R30, RZ ;  /* 0x0000001eff1f723e */ /* 0x000fca00048070ff */
[----:B------:R4:W-:Y:S01]  /*34f0*/  @!P5 STG.E.U8 desc[UR16][R6.64], R31 ;  /* 0x0000001f0600d986 */ /* 0x0009e2000c101110 */
[----:B------:R-:W-:Y:S05]  /*3500*/  @P3 BRA `(.L_x_40) ;  /* 0x0000000000043947 */ /* 0x000fea0003800000 */
[----:B------:R0:W5:Y:S02]  /*3510*/  LDG.E.U8 R5, desc[UR16][R26.64+0x1] ;  /* 0x000001101a057981 */ /* 0x000164000c1e1100 */
.L_x_40:
[----:B------:R-:W-:Y:S05]  /*3520*/  BSYNC B1 ;  /* 0x0000000000017941 */ /* 0x000fea0003800000 */
.L_x_39:
[----:B-----5:R-:W-:Y:S01]  /*3530*/  LOP3.LUT R5, R5, 0xff, RZ, 0xc0, !PT ;  /* 0x000000ff05057812 */ /* 0x020fe200078ec0ff */
[----:B------:R-:W-:Y:S01]  /*3540*/  BSSY B1, `(.L_x_41) ;  /* 0x000000b000017945 */ /* 0x000fe20003800000 */
[----:B------:R-:W-:Y:S02]  /*3550*/  ISETP.LT.OR P4, PT, R29, 0x9, !P0 ;  /* 0x000000091d00780c */ /* 0x000fe40004781670 */
[----:B------:R-:W-:-:S05]  /*3560*/  F2FP.F16.E4M3.UNPACK_B R5, R5 ;  /* 0x00000005ff05723e */ /* 0x000fca00020006ff */
[----:B------:R-:W-:-:S05]  /*3570*/  HADD2.F32 R30, -RZ, R5.H0_H0 ;  /* 0x20000005ff1e7230 */ /* 0x000fca0000004100 */
[----:B------:R-:W-:-:S04]  /*3580*/  FMUL R5, R30, R9 ;  /* 0x000000091e057220 */ /* 0x000fc80000400000 */
[----:B------:R-:W-:-:S05]  /*3590*/  FFMA R5, R134, R8, R5 ;  /* 0x0000000886057223 */ /* 0x000fca0000000005 */
[----:B----4-:R-:W-:Y:S02]  /*35a0*/  F2FP.SATFINITE.E4M3.F32.PACK_AB_MERGE_C R31, RZ, R5, RZ ;  /* 0x00000005ff1f723e */ /* 0x010fe400048070ff */
[----:B------:R-:W-:-:S03]  /*35b0*/  PRMT R5, RZ, 0x7610, R5 ;  /* 0x00007610ff057816 */ /* 0x000fc60000000005 */
[----:B------:R4:W-:Y:S01]  /*35c0*/  @!P3 STG.E.U8 desc[UR16][R6.64+0x1], R31 ;  /* 0x0000011f0600b986 */ /* 0x0009e2000c101110 */
[----:B------:R-:W-:Y:S05]  /*35d0*/  @P4 BRA `(.L_x_42) ;  /* 0x0000000000044947 */ /* 0x000fea0003800000 */
[----:B------:R0:W5:Y:S02]  /*35e0*/  LDG.E.U8 R5, desc[UR16][R24.64+0x8] ;  /* 0x0000081018057981 */ /* 0x000164000c1e1100 */
.L_x_42:
[----:B------:R-:W-:Y:S05]  /*35f0*/  BSYNC B1 ;  /* 0x0000000000017941 */ /* 0x000fea0003800000 */
.L_x_41:
        /* <DEDUP_REMOVED lines=8> */
[----:B----4-:R-:W-:-:S05]  /*3680*/  F2FP.SATFINITE.E4M3.F32.PACK_AB_MERGE_C R31, RZ, R30, RZ ;  /* 0x0000001eff1f723e */ /* 0x010fca00048070ff */
[----:B------:R4:W-:Y:S01]  /*3690*/  @!P4 STG.E.U8 desc[UR16][R10.64+0x8], R31 ;  /* 0x0000081f0a00c986 */ /* 0x0009e2000c101110 */
[----:B------:R-:W-:Y:S05]  /*36a0*/  @P3 BRA `(.L_x_44) ;  /* 0x0000000000043947 */ /* 0x000fea0003800000 */
[----:B------:R0:W5:Y:S02]  /*36b0*/  LDG.E.U8 R5, desc[UR16][R24.64+0x9] ;  /* 0x0000091018057981 */ /* 0x000164000c1e1100 */
.L_x_44:
[----:B------:R-:W-:Y:S05]  /*36c0*/  BSYNC B1 ;  /* 0x0000000000017941 */ /* 0x000fea0003800000 */
.L_x_43:
        /* <DEDUP_REMOVED lines=12> */
.L_x_46:
[----:B------:R-:W-:Y:S05]  /*3790*/  BSYNC B1 ;  /* 0x0000000000017941 */ /* 0x000fea0003800000 */
.L_x_45:
        /* <DEDUP_REMOVED lines=12> */
.L_x_48:
[----:B------:R-:W-:Y:S05]  /*3860*/  BSYNC B1 ;  /* 0x0000000000017941 */ /* 0x000fea0003800000 */
.L_x_47:
        /* <DEDUP_REMOVED lines=12> */
.L_x_50:
[----:B------:R-:W-:Y:S05]  /*3930*/  BSYNC B1 ;  /* 0x0000000000017941 */ /* 0x000fea0003800000 */
.L_x_49:
        /* <DEDUP_REMOVED lines=12> */
.L_x_52:
[----:B------:R-:W-:Y:S05]  /*3a00*/  BSYNC B1 ;  /* 0x0000000000017941 */ /* 0x000fea0003800000 */
.L_x_51:
        /* <DEDUP_REMOVED lines=12> */
.L_x_54:
[----:B------:R-:W-:Y:S05]  /*3ad0*/  BSYNC B1 ;  /* 0x0000000000017941 */ /* 0x000fea0003800000 */
.L_x_53:
        /* <DEDUP_REMOVED lines=12> */
.L_x_56:
[----:B------:R-:W-:Y:S05]  /*3ba0*/  BSYNC B1 ;  /* 0x0000000000017941 */ /* 0x000fea0003800000 */
.L_x_55:
        /* <DEDUP_REMOVED lines=12> */
.L_x_58:
[----:B------:R-:W-:Y:S05]  /*3c70*/  BSYNC B1 ;  /* 0x0000000000017941 */ /* 0x000fea0003800000 */
.L_x_57:
        /* <DEDUP_REMOVED lines=12> */
.L_x_60:
[----:B------:R-:W-:Y:S05]  /*3d40*/  BSYNC B1 ;  /* 0x0000000000017941 */ /* 0x000fea0003800000 */
.L_x_59:
        /* <DEDUP_REMOVED lines=12> */
.L_x_62:
[----:B------:R-:W-:Y:S05]  /*3e10*/  BSYNC B1 ;  /* 0x0000000000017941 */ /* 0x000fea0003800000 */
.L_x_61:
        /* <DEDUP_REMOVED lines=12> */
.L_x_64:
[----:B------:R-:W-:Y:S05]  /*3ee0*/  BSYNC B1 ;  /* 0x0000000000017941 */ /* 0x000fea0003800000 */
.L_x_63:
        /* <DEDUP_REMOVED lines=12> */
.L_x_66:
[----:B------:R-:W-:Y:S05]  /*3fb0*/  BSYNC B1 ;  /* 0x0000000000017941 */ /* 0x000fea0003800000 */
.L_x_65:
        /* <DEDUP_REMOVED lines=12> */
.L_x_68:
[----:B------:R-:W-:Y:S05]  /*4080*/  BSYNC B1 ;  /* 0x0000000000017941 */ /* 0x000fea0003800000 */
.L_x_67:
        /* <DEDUP_REMOVED lines=12> */
.L_x_70:
[----:B------:R-:W-:Y:S05]  /*4150*/  BSYNC B1 ;  /* 0x0000000000017941 */ /* 0x000fea0003800000 */
.L_x_69:
        /* <DEDUP_REMOVED lines=12> */
.L_x_72:
[----:B------:R-:W-:Y:S05]  /*4220*/  BSYNC B1 ;  /* 0x0000000000017941 */ /* 0x000fea0003800000 */
.L_x_71:
        /* <DEDUP_REMOVED lines=12> */
.L_x_74:
[----:B------:R-:W-:Y:S05]  /*42f0*/  BSYNC B1 ;  /* 0x0000000000017941 */ /* 0x000fea0003800000 */
.L_x_73:
        /* <DEDUP_REMOVED lines=12> */
.L_x_76:
[----:B------:R-:W-:Y:S05]  /*43c0*/  BSYNC B1 ;  /* 0x0000000000017941 */ /* 0x000fea0003800000 */
.L_x_75:
        /* <DEDUP_REMOVED lines=12> */
.L_x_78:
[----:B------:R-:W-:Y:S05]  /*4490*/  BSYNC B1 ;  /* 0x0000000000017941 */ /* 0x000fea0003800000 */
.L_x_77:
        /* <DEDUP_REMOVED lines=12> */
.L_x_80:
[----:B------:R-:W-:Y:S05]  /*4560*/  BSYNC B1 ;  /* 0x0000000000017941 */ /* 0x000fea0003800000 */
.L_x_79:
        /* <DEDUP_REMOVED lines=12> */
.L_x_82:
[----:B------:R-:W-:Y:S05]  /*4630*/  BSYNC B1 ;  /* 0x0000000000017941 */ /* 0x000fea0003800000 */
.L_x_81:
        /* <DEDUP_REMOVED lines=12> */
.L_x_84:
[----:B------:R-:W-:Y:S05]  /*4700*/  BSYNC B1 ;  /* 0x0000000000017941 */ /* 0x000fea0003800000 */
.L_x_83:
        /* <DEDUP_REMOVED lines=12> */
.L_x_86:
[----:B------:R-:W-:Y:S05]  /*47d0*/  BSYNC B1 ;  /* 0x0000000000017941 */ /* 0x000fea0003800000 */
.L_x_85:
        /* <DEDUP_REMOVED lines=12> */
.L_x_88:
[----:B------:R-:W-:Y:S05]  /*48a0*/  BSYNC B1 ;  /* 0x0000000000017941 */ /* 0x000fea0003800000 */
.L_x_87:
        /* <DEDUP_REMOVED lines=12> */
.L_x_90:
[----:B------:R-:W-:Y:S05]  /*4970*/  BSYNC B1 ;  /* 0x0000000000017941 */ /* 0x000fea0003800000 */
.L_x_89:
        /* <DEDUP_REMOVED lines=12> */
.L_x_92:
[----:B------:R-:W-:Y:S05]  /*4a40*/  BSYNC B1 ;  /* 0x0000000000017941 */ /* 0x000fea0003800000 */
.L_x_91:
        /* <DEDUP_REMOVED lines=12> */
.L_x_94:
[----:B------:R-:W-:Y:S05]  /*4b10*/  BSYNC B1 ;  /* 0x0000000000017941 */ /* 0x000fea0003800000 */
.L_x_93:
        /* <DEDUP_REMOVED lines=12> */
.L_x_96:
[----:B------:R-:W-:Y:S05]  /*4be0*/  BSYNC B1 ;  /* 0x0000000000017941 */ /* 0x000fea0003800000 */
.L_x_95:
        /* <DEDUP_REMOVED lines=12> */
.L_x_98:
[----:B------:R-:W-:Y:S05]  /*4cb0*/  BSYNC B1 ;  /* 0x0000000000017941 */ /* 0x000fea0003800000 */
.L_x_97:
        /* <DEDUP_REMOVED lines=12> */
.L_x_100:
[----:B------:R-:W-:Y:S05]  /*4d80*/  BSYNC B1 ;  /* 0x0000000000017941 */ /* 0x000fea0003800000 */
.L_x_99:
        /* <DEDUP_REMOVED lines=12> */
.L_x_102:
[----:B------:R-:W-:Y:S05]  /*4e50*/  BSYNC B1 ;  /* 0x0000000000017941 */ /* 0x000fea0003800000 */
.L_x_101:
        /* <DEDUP_REMOVED lines=12> */
.L_x_104:
[----:B------:R-:W-:Y:S05]  /*4f20*/  BSYNC B1 ;  /* 0x0000000000017941 */ /* 0x000fea0003800000 */
.L_x_103:
        /* <DEDUP_REMOVED lines=12> */
.L_x_106:
[----:B------:R-:W-:Y:S05]  /*4ff0*/  BSYNC B1 ;  /* 0x0000000000017941 */ /* 0x000fea0003800000 */
.L_x_105:
        /* <DEDUP_REMOVED lines=12> */
.L_x_108:
[----:B------:R-:W-:Y:S05]  /*50c0*/  BSYNC B1 ;  /* 0x0000000000017941 */ /* 0x000fea0003800000 */
.L_x_107:
        /* <DEDUP_REMOVED lines=12> */
.L_x_110:
[----:B------:R-:W-:Y:S05]  /*5190*/  BSYNC B1 ;  /* 0x0000000000017941 */ /* 0x000fea0003800000 */
.L_x_109:
        /* <DEDUP_REMOVED lines=12> */
.L_x_112:
[----:B------:R-:W-:Y:S05]  /*5260*/  BSYNC B1 ;  /* 0x0000000000017941 */ /* 0x000fea0003800000 */
.L_x_111:
        /* <DEDUP_REMOVED lines=12> */
.L_x_114:
[----:B------:R-:W-:Y:S05]  /*5330*/  BSYNC B1 ;  /* 0x0000000000017941 */ /* 0x000fea0003800000 */
.L_x_113:
        /* <DEDUP_REMOVED lines=12> */
.L_x_116:
[----:B------:R-:W-:Y:S05]  /*5400*/  BSYNC B1 ;  /* 0x0000000000017941 */ /* 0x000fea0003800000 */
.L_x_115:
        /* <DEDUP_REMOVED lines=12> */
.L_x_118:
[----:B------:R-:W-:Y:S05]  /*54d0*/  BSYNC B1 ;  /* 0x0000000000017941 */ /* 0x000fea0003800000 */
.L_x_117:
        /* <DEDUP_REMOVED lines=12> */
.L_x_120:
[----:B------:R-:W-:Y:S05]  /*55a0*/  BSYNC B1 ;  /* 0x0000000000017941 */ /* 0x000fea0003800000 */
.L_x_119:
        /* <DEDUP_REMOVED lines=12> */
.L_x_122:
[----:B------:R-:W-:Y:S05]  /*5670*/  BSYNC B1 ;  /* 0x0000000000017941 */ /* 0x000fea0003800000 */
.L_x_121:
        /* <DEDUP_REMOVED lines=12> */
.L_x_124:
[----:B------:R-:W-:Y:S05]  /*5740*/  BSYNC B1 ;  /* 0x0000000000017941 */ /* 0x000fea0003800000 */
.L_x_123:
        /* <DEDUP_REMOVED lines=12> */
.L_x_126:
[----:B------:R-:W-:Y:S05]  /*5810*/  BSYNC B1 ;  /* 0x0000000000017941 */ /* 0x000fea0003800000 */
.L_x_125:
        /* <DEDUP_REMOVED lines=12> */
.L_x_128:
[----:B------:R-:W-:Y:S05]  /*58e0*/  BSYNC B1 ;  /* 0x0000000000017941 */ /* 0x000fea0003800000 */
.L_x_127:
        /* <DEDUP_REMOVED lines=12> */
.L_x_130:
[----:B------:R-:W-:Y:S05]  /*59b0*/  BSYNC B1 ;  /* 0x0000000000017941 */ /* 0x000fea0003800000 */
.L_x_129:
        /* <DEDUP_REMOVED lines=12> */
.L_x_132:
[----:B------:R-:W-:Y:S05]  /*5a80*/  BSYNC B1 ;  /* 0x0000000000017941 */ /* 0x000fea0003800000 */
.L_x_131:
        /* <DEDUP_REMOVED lines=12> */
.L_x_134:
[----:B------:R-:W-:Y:S05]  /*5b50*/  BSYNC B1 ;  /* 0x0000000000017941 */ /* 0x000fea0003800000 */
.L_x_133:
        /* <DEDUP_REMOVED lines=12> */
.L_x_136:
[----:B------:R-:W-:Y:S05]  /*5c20*/  BSYNC B1 ;  /* 0x0000000000017941 */ /* 0x000fea0003800000 */
.L_x_135:
        /* <DEDUP_REMOVED lines=12> */
.L_x_138:
[----:B------:R-:W-:Y:S05]  /*5cf0*/  BSYNC B1 ;  /* 0x0000000000017941 */ /* 0x000fea0003800000 */
.L_x_137:
        /* <DEDUP_REMOVED lines=12> */
.L_x_140:
[----:B------:R-:W-:Y:S05]  /*5dc0*/  BSYNC B1 ;  /* 0x0000000000017941 */ /* 0x000fea0003800000 */
.L_x_139:
        /* <DEDUP_REMOVED lines=12> */
.L_x_142:
[----:B------:R-:W-:Y:S05]  /*5e90*/  BSYNC B1 ;  /* 0x0000000000017941 */ /* 0x000fea0003800000 */
.L_x_141:
        /* <DEDUP_REMOVED lines=12> */
.L_x_144:
[----:B------:R-:W-:Y:S05]  /*5f60*/  BSYNC B1 ;  /* 0x0000000000017941 */ /* 0x000fea0003800000 */
.L_x_143:
[----:B-----5:R-:W-:Y:S01]  /*5f70*/  LOP3.LUT R5, R5, 0xff, RZ, 0xc0, !PT ;  /* 0x000000ff05057812 */ /* 0x020fe200078ec0ff */
[----:B------:R-:W-:Y:S01]  /*5f80*/  BSSY B1, `(.L_x_145) ;  /* 0x000000b000017945 */ /* 0x000fe20003800000 */
[----:B------:R-:W-:Y:S02]  /*5f90*/  ISETP.LT.OR P4, PT, R29, 0x71, !P0 ;  /* 0x000000711d00780c */ /* 0x000fe40004781670 */
[----:B------:R-:W-:-:S05]  /*5fa0*/  F2FP.F16.E4M3.UNPACK_B R5, R5 ;  /* 0x00000005ff05723e */ /* 0x000fca00020006ff */
[----:B------:R-:W-:-:S05]  /*5fb0*/  HADD2.F32 R18, -RZ, R5.H0_H0 ;  /* 0x20000005ff127230 */ /* 0x000fca0000004100 */
[----:B------:R-:W-:-:S04]  /*5fc0*/  FMUL R5, R18, R9 ;  /* 0x0000000912057220 */ /* 0x000fc80000400000 */
[----:B------:R-:W-:-:S05]  /*5fd0*/  FFMA R5, R20, R8, R5 ;  /* 0x0000000814057223 */ /* 0x000fca0000000005 */
[----:B0-----:R-:W-:Y:S02]  /*5fe0*/  F2FP.SATFINITE.E4M3.F32.PACK_AB_MERGE_C R23, RZ, R5, RZ ;  /* 0x00000005ff17723e */ /* 0x001fe400048070ff */
[----:B------:R-:W-:-:S03]  /*5ff0*/  PRMT R5, RZ, 0x7610, R5 ;  /* 0x00007610ff057816 */ /* 0x000fc60000000005 */
[----:B------:R0:W-:Y:S01]  /*6000*/  @!P3 STG.E.U8 desc[UR16][R6.64+0x69], R23 ;  /* 0x000069170600b986 */ /* 0x0001e2000c101110 */
[----:B------:R-:W-:Y:S05]  /*6010*/  @P4 BRA `(.L_x_146) ;  /* 0x0000000000044947 */ /* 0x000fea0003800000 */
[----:B------:R0:W5:Y:S02]  /*6020*/  LDG.E.U8 R5, desc[UR16][R24.64+0x70] ;  /* 0x0000701018057981 */ /* 0x000164000c1e1100 */
.L_x_146:
[----:B------:R-:W-:Y:S05]  /*6030*/  BSYNC B1 ;  /* 0x0000000000017941 */ /* 0x000fea0003800000 */
.L_x_145:
        /* <DEDUP_REMOVED lines=12> */
.L_x_148:
[----:B------:R-:W-:Y:S05]  /*6100*/  BSYNC B1 ;  /* 0x0000000000017941 */ /* 0x000fea0003800000 */
.L_x_147:
        /* <DEDUP_REMOVED lines=12> */
.L_x_150:
[----:B------:R-:W-:Y:S05]  /*61d0*/  BSYNC B1 ;  /* 0x0000000000017941 */ /* 0x000fea0003800000 */
.L_x_149:
        /* <DEDUP_REMOVED lines=8> */
[----:B0-----:R-:W-:-:S05]  /*6260*/  F2FP.SATFINITE.E4M3.F32.PACK_AB_MERGE_C R17, RZ, R18, RZ ;  /* 0x00000012ff11723e */ /* 0x001fca00048070ff */
[----:B------:R0:W-:Y:S01]  /*6270*/  @!P4 STG.E.U8 desc[UR16][R6.64+0x70], R17 ;  /* 0x000070110600c986 */ /* 0x0001e2000c101110 */
[----:B------:R-:W-:Y:S05]  /*6280*/  @P3 BRA `(.L_x_152) ;  /* 0x0000000000043947 */ /* 0x000fea0003800000 */
[----:B------:R0:W5:Y:S02]  /*6290*/  LDG.E.U8 R5, desc[UR16][R26.64+0x71] ;  /* 0x000071101a057981 */ /* 0x000164000c1e1100 */
.L_x_152:
[----:B------:R-:W-:Y:S05]  /*62a0*/  BSYNC B1 ;  /* 0x0000000000017941 */ /* 0x000fea0003800000 */
.L_x_151:
        /* <DEDUP_REMOVED lines=12> */
.L_x_154:
[----:B------:R-:W-:Y:S05]  /*6370*/  BSYNC B1 ;  /* 0x0000000000017941 */ /* 0x000fea0003800000 */
.L_x_153:
        /* <DEDUP_REMOVED lines=12> */
.L_x_156:
[----:B------:R-:W-:Y:S05]  /*6440*/  BSYNC B1 ;  /* 0x0000000000017941 */ /* 0x000fea0003800000 */
.L_x_155:
        /* <DEDUP_REMOVED lines=12> */
.L_x_158:
[----:B------:R-:W-:Y:S05]  /*6510*/  BSYNC B1 ;  /* 0x0000000000017941 */ /* 0x000fea0003800000 */
.L_x_157:
[----:B-----5:R-:W-:Y:S01]  /*6520*/  LOP3.LUT R5, R5, 0xff, RZ, 0xc0, !PT ;  /* 0x000000ff05057812 */ /* 0x020fe200078ec0ff */
[----:B------:R-:W-:Y:S01]  /*6530*/  BSSY B1, `(.L_x_159) ;  /* 0x000000b000017945 */ /* 0x000fe20003800000 */
[----:B------:R-:W-:Y:S02]  /*6540*/  ISETP.LT.OR P1, PT, R29, 0x7a, !P1 ;  /* 0x0000007a1d00780c */ /* 0x000fe40004f21670 */
[----:B------:R-:W-:-:S05]  /*6550*/  F2FP.F16.E4M3.UNPACK_B R5, R5 ;  /* 0x00000005ff05723e */ /* 0x000fca00020006ff */
[----:B01--4-:R-:W-:Y:S01]  /*6560*/  HADD2.F32 R10, -RZ, R5.H0_H0 ;  /* 0x20000005ff0a7230 */ /* 0x013fe20000004100 */
[----:B------:R-:W-:-:S04]  /*6570*/  PRMT R5, RZ, 0x7610, R5 ;  /* 0x00007610ff057816 */ /* 0x000fc80000000005 */
[----:B------:R-:W-:-:S04]  /*6580*/  FMUL R10, R10, R9 ;  /* 0x000000090a0a7220 */ /* 0x000fc80000400000 */
[----:B------:R-:W-:-:S05]  /*6590*/  FFMA R10, R15, R8, R10 ;  /* 0x000000080f0a7223 */ /* 0x000fca000000000a */
[----:B------:R-:W-:-:S05]  /*65a0*/  F2FP.SATFINITE.E4M3.F32.PACK_AB_MERGE_C R11, RZ, R10, RZ ;  /* 0x0000000aff0b723e */ /* 0x000fca00048070ff */
[----:B------:R0:W-:Y:S01]  /*65b0*/  @!P3 STG.E.U8 desc[UR16][R6.64+0x78], R11 ;  /* 0x0000780b0600b986 */ /* 0x0001e2000c101110 */
[----:B------:R-:W-:Y:S05]  /*65c0*/  @P1 BRA `(.L_x_160) ;  /* 0x0000000000041947 */ /* 0x000fea0003800000 */
[----:B------:R1:W5:Y:S02]  /*65d0*/  LDG.E.U8 R5, desc[UR16][R26.64+0x79] ;  /* 0x000079101a057981 */ /* 0x000364000c1e1100 */
.L_x_160:
[----:B------:R-:W-:Y:S05]  /*65e0*/  BSYNC B1 ;  /* 0x0000000000017941 */ /* 0x000fea0003800000 */
.L_x_159:
[----:B------:R-:W-:Y:S05]  /*65f0*/  @P1 BRA `(.L_x_161) ;  /* 0x0000001000281947 */ /* 0x000fea0003800000 */
[----:B-----5:R-:W-:-:S04]  /*6600*/  LOP3.LUT R5, R5, 0xff, RZ, 0xc0, !PT ;  /* 0x000000ff05057812 */ /* 0x020fc800078ec0ff */
[----:B------:R-:W-:-:S05]  /*6610*/  F2FP.F16.E4M3.UNPACK_B R5, R5 ;  /* 0x00000005ff05723e */ /* 0x000fca00020006ff */
[----:B------:R-:W-:-:S05]  /*6620*/  HADD2.F32 R10, -RZ, R5.H0_H0 ;  /* 0x20000005ff0a7230 */ /* 0x000fca0000004100 */
[----:B------:R-:W-:-:S04]  /*6630*/  FMUL R5, R10, R9 ;  /* 0x000000090a057220 */ /* 0x000fc80000400000 */
[----:B------:R-:W-:-:S05]  /*6640*/  FFMA R5, R14, R8, R5 ;  /* 0x000000080e057223 */ /* 0x000fca0000000005 */
[----:B------:R-:W-:-:S05]  /*6650*/  F2FP.SATFINITE.E4M3.F32.PACK_AB_MERGE_C R5, RZ, R5, RZ ;  /* 0x00000005ff05723e */ /* 0x000fca00048070ff */
[----:B------:R4:W-:Y:S01]  /*6660*/  STG.E.U8 desc[UR16][R6.64+0x79], R5 ;  /* 0x0000790506007986 */ /* 0x0009e2000c101110 */
[----:B------:R-:W-:Y:S05]  /*6670*/  BRA `(.L_x_161) ;  /* 0x0000001000087947 */ /* 0x000fea0003800000 */
.L_x_32:
[----:B------:R-:W-:Y:S01]  /*6680*/  ISETP.GE.AND P1, PT, R36, 0x1, PT ;  /* 0x000000012400780c */ /* 0x000fe20003f26270 */
[-C--:B--2---:R-:W-:Y:S01]  /*6690*/  FMUL R141, R141, R8.reuse ;  /* 0x000000088d8d7220 */ /* 0x084fe20000400000 */
[-C--:B------:R-:W-:Y:S01]  /*66a0*/  FMUL R136, R136, R8.reuse ;  /* 0x0000000888887220 */ /* 0x080fe20000400000 */
[----:B------:R-:W-:Y:S01]  /*66b0*/  ISETP.GE.AND P0, PT, R36, 0x9, PT ;  /* 0x000000092400780c */ /* 0x000fe20003f06270 */
[-C--:B------:R-:W-:Y:S01]  /*66c0*/  FMUL R139, R139, R8.reuse ;  /* 0x000000088b8b7220 */ /* 0x080fe20000400000 */
[C---:B------:R-:W-:Y:S01]  /*66d0*/  ISETP.LT.OR P4, PT, R29.reuse, 0x1, !P1 ;  /* 0x000000011d00780c */ /* 0x040fe20004f81670 */
[-C--:B------:R-:W-:Y:S01]  /*66e0*/  FMUL R134, R134, R8.reuse ;  /* 0x0000000886867220 */ /* 0x080fe20000400000 */
[----:B------:R-:W-:Y:S01]  /*66f0*/  ISETP.LT.OR P5, PT, R29, 0x2, !P1 ;  /* 0x000000021d00780c */ /* 0x000fe20004fa1670 */
[-C--:B------:R-:W-:Y:S01]  /*6700*/  FMUL R137, R137, R8.reuse ;  /* 0x0000000889897220 */ /* 0x080fe20000400000 */
[----:B------:R-:W-:Y:S01]  /*6710*/  F2FP.SATFINITE.E4M3.F32.PACK_AB_MERGE_C R141, RZ, R141, RZ ;  /* 0x0000008dff8d723e */ /* 0x000fe200048070ff */
[----:B------:R-:W-:Y:S01]  /*6720*/  FMUL R132, R132, R8 ;  /* 0x0000000884847220 */ /* 0x000fe20000400000 */
[----:B------:R-:W-:Y:S01]  /*6730*/  F2FP.SATFINITE.E4M3.F32.PACK_AB_MERGE_C R5, RZ, R136, RZ ;  /* 0x00000088ff05723e */ /* 0x000fe200048070ff */
[-C--:B------:R-:W-:Y:S01]  /*6740*/  FMUL R135, R135, R8.reuse ;  /* 0x0000000887877220 */ /* 0x080fe20000400000 */
[C---:B------:R-:W-:Y:S01]  /*6750*/  ISETP.LT.OR P3, PT, R29.reuse, 0x1, !P0 ;  /* 0x000000011d00780c */ /* 0x040fe20004761670 */
[-C--:B------:R-:W-:Y:S01]  /*6760*/  FMUL R130, R130, R8.reuse ;  /* 0x0000000882827220 */ /* 0x080fe20000400000 */
[----:B------:R-:W-:Y:S01]  /*6770*/  ISETP.LT.OR P6, PT, R29, 0xa, !P1 ;  /* 0x0000000a1d00780c */ /* 0x000fe20004fc1670 */
[-C--:B------:R-:W-:Y:S01]  /*6780*/  FMUL R133, R133, R8.reuse ;  /* 0x0000000885857220 */ /* 0x080fe20000400000 */
[----:B------:R-:W-:Y:S01]  /*6790*/  F2FP.SATFINITE.E4M3.F32.PACK_AB_MERGE_C R139, RZ, R139, RZ ;  /* 0x0000008bff8b723e */ /* 0x000fe200048070ff */
[----:B------:R-:W-:Y:S01]  /*67a0*/  @!P4 STG.E.U8 desc[UR16][R10.64], R141 ;  /* 0x0000008d0a00c986 */ /* 0x000fe2000c101110 */
[C---:B------:R-:W-:Y:S01]  /*67b0*/  ISETP.LT.OR P4, PT, R29.reuse, 0x2, !P0 ;  /* 0x000000021d00780c */ /* 0x040fe20004781670 */
[----:B------:R-:W-:Y:S01]  /*67c0*/  FMUL R128, R128, R8 ;  /* 0x0000000880807220 */ /* 0x000fe20000400000 */
[----:B------:R-:W-:Y:S01]  /*67d0*/  F2FP.SATFINITE.E4M3.F32.PACK_AB_MERGE_C R25, RZ, R134, RZ ;  /* 0x00000086ff19723e */ /* 0x000fe200048070ff */
[----:B------:R0:W-:Y:S01]  /*67e0*/  @!P5 STG.E.U8 desc[UR16][R10.64+0x1], R5 ;  /* 0x000001050a00d986 */ /* 0x0001e2000c101110 */
[----:B------:R-:W-:Y:S01]  /*67f0*/  ISETP.LT.OR P5, PT, R29, 0x9, !P1 ;  /* 0x000000091d00780c */ /* 0x000fe20004fa1670 */
[-C--:B------:R-:W-:Y:S01]  /*6800*/  FMUL R131, R131, R8.reuse ;  /* 0x0000000883837220 */ /* 0x080fe20000400000 */
[----:B------:R-:W-:Y:S01]  /*6810*/  F2FP.SATFINITE.E4M3.F32.PACK_AB_MERGE_C R137, RZ, R137, RZ ;  /* 0x00000089ff89723e */ /* 0x000fe200048070ff */
[----:B------:R-:W-:Y:S01]  /*6820*/  @!P3 STG.E.U8 desc[UR16][R6.64], R139 ;  /* 0x0000008b0600b986 */ /* 0x000fe2000c101110 */
[----:B------:R-:W-:Y:S01]  /*6830*/  ISETP.LT.OR P3, PT, R29, 0x9, !P0 ;  /* 0x000000091d00780c */ /* 0x000fe20004761670 */
[-C--:B------:R-:W-:Y:S01]  /*6840*/  FMUL R126, R126, R8.reuse ;  /* 0x000000087e7e7220 */ /* 0x080fe20000400000 */
[----:B------:R-:W-:Y:S01]  /*6850*/  F2FP.SATFINITE.E4M3.F32.PACK_AB_MERGE_C R135, RZ, R135, RZ ;  /* 0x00000087ff87723e */ /* 0x000fe200048070ff */
[-C--:B------:R-:W-:Y:S01]  /*6860*/  FMUL R129, R129, R8.reuse ;  /* 0x0000000881817220 */ /* 0x080fe20000400000 */
[----:B------:R-:W-:Y:S01]  /*6870*/  F2FP.SATFINITE.E4M3.F32.PACK_AB_MERGE_C R133, RZ, R133, RZ ;  /* 0x00000085ff85723e */ /* 0x000fe200048070ff */
[----:B------:R1:W-:Y:S01]  /*6880*/  @!P4 STG.E.U8 desc[UR16][R6.64+0x1], R25 ;  /* 0x000001190600c986 */ /* 0x0003e2000c101110 */
[C---:B------:R-:W-:Y:S01]  /*6890*/  ISETP.LT.OR P4, PT, R29.reuse, 0xa, !P0 ;  /* 0x0000000a1d00780c */ /* 0x040fe20004781670 */
[----:B------:R-:W-:Y:S01]  /*68a0*/  FMUL R124, R124, R8 ;  /* 0x000000087c7c7220 */ /* 0x000fe20000400000 */
[----:B0-----:R-:W-:Y:S01]  /*68b0*/  F2FP.SATFINITE.E4M3.F32.PACK_AB_MERGE_C R5, RZ, R132, RZ ;  /* 0x00000084ff05723e */ /* 0x001fe200048070ff */
[----:B------:R-:W-:Y:S01]  /*68c0*/  @!P5 STG.E.U8 desc[UR16][R10.64+0x8], R137 ;  /* 0x000008890a00d986 */ /* 0x000fe2000c101110 */
[----:B------:R-:W-:Y:S01]  /*68d0*/  ISETP.LT.OR P5, PT, R29, 0x11, !P1 ;  /* 0x000000111d00780c */ /* 0x000fe20004fa1670 */
[-C--:B------:R-:W-:Y:S01]  /*68e0*/  FMUL R127, R127, R8.reuse ;  /* 0x000000087f7f7220 */ /* 0x080fe20000400000 */
[----:B------:R-:W-:Y:S01]  /*68f0*/  F2FP.SATFINITE.E4M3.F32.PACK_AB_MERGE_C R131, RZ, R131, RZ ;  /* 0x00000083ff83723e */ /* 0x000fe200048070ff */
[----:B------:R0:W-:Y:S01]  /*6900*/  @!P6 STG.E.U8 desc[UR16][R10.64+0x9], R5 ;  /* 0x000009050a00e986 */ /* 0x0001e2000c101110 */
[----:B------:R-:W-:Y:S01]  /*6910*/  ISETP.LT.OR P6, PT, R29, 0x12, !P1 ;  /* 0x000000121d00780c */ /* 0x000fe20004fc1670 */
[----:B------:R-:W-:Y:S01]  /*6920*/  FMUL R122, R122, R8 ;  /* 0x000000087a7a7220 */ /* 0x000fe20000400000 */
[----:B------:R-:W-:Y:S01]  /*6930*/  F2FP.SATFINITE.E4M3.F32.PACK_AB_MERGE_C R129, RZ, R129, RZ ;  /* 0x00000081ff81723e */ /* 0x000fe200048070ff */
[----:B------:R-:W-:Y:S01]  /*6940*/  @!P3 STG.E.U8 desc[UR16][R6.64+0x8], R135 ;  /* 0x000008870600b986 */ /* 0x000fe2000c101110 */
[----:B-1----:R-:W-:Y:S01]  /*6950*/  F2FP.SATFINITE.E4M3.F32.PACK_AB_MERGE_C R25, RZ, R130, RZ ;  /* 0x00000082ff19723e */ /* 0x002fe200048070ff */
[-C--:B------:R-:W-:Y:S01]  /*6960*/  FMUL R125, R125, R8.reuse ;  /* 0x000000087d7d7220 */ /* 0x080fe20000400000 */
[C---:B------:R-:W-:Y:S01]  /*6970*/  ISETP.LT.OR P3, PT, R29.reuse, 0x11, !P0 ;  /* 0x000000111d00780c */ /* 0x040fe20004761670 */
[-C--:B------:R-:W-:Y:S01]  /*6980*/  FMUL R120, R120, R8.reuse ;  /* 0x0000000878787220 */ /* 0x080fe20000400000 */
[----:B------:R-:W-:Y:S01]  /*6990*/  F2FP.SATFINITE.E4M3.F32.PACK_AB_MERGE_C R127, RZ, R127, RZ ;  /* 0x0000007fff7f723e */ /* 0x000fe200048070ff */
[----:B------:R1:W-:Y:S01]  /*69a0*/  @!P4 STG.E.U8 desc[UR16][R6.64+0x9], R25 ;  /* 0x000009190600c986 */ /* 0x0003e2000c101110 */
[----:B------:R-:W-:Y:S01]  /*69b0*/  ISETP.LT.OR P4, PT, R29, 0x12, !P0 ;  /* 0x000000121d00780c */ /* 0x000fe20004781670 */
[----:B------:R-:W-:Y:S01]  /*69c0*/  FMUL R123, R123, R8 ;  /* 0x000000087b7b7220 */ /* 0x000fe20000400000 */
[----:B0-----:R-:W-:Y:S01]  /*69d0*/  F2FP.SATFINITE.E4M3.F32.PACK_AB_MERGE_C R5, RZ, R128, RZ ;  /* 0x00000080ff05723e */ /* 0x001fe200048070ff */
[----:B------:R-:W-:Y:S01]  /*69e0*/  @!P5 STG.E.U8 desc[UR16][R10.64+0x10], R133 ;  /* 0x000010850a00d986 */ /* 0x000fe2000c101110 */
[C---:B------:R-:W-:Y:S01]  /*69f0*/  ISETP.LT.OR P5, PT, R29.reuse, 0x19, !P1 ;  /* 0x000000191d00780c */ /* 0x040fe20004fa1670 */
[-C--:B------:R-:W-:Y:S01]  /*6a00*/  FMUL R118, R118, R8.reuse ;  /* 0x0000000876767220 */ /* 0x080fe20000400000 */
[----:B------:R-:W-:Y:S01]  /*6a10*/  F2FP.SATFINITE.E4M3.F32.PACK_AB_MERGE_C R125, RZ, R125, RZ ;  /* 0x0000007dff7d723e */ /* 0x000fe200048070ff */
[----:B------:R0:W-:Y:S01]  /*6a20*/  @!P6 STG.E.U8 desc[UR16][R10.64+0x11], R5 ;  /* 0x000011050a00e986 */ /* 0x0001e2000c101110 */
[----:B------:R-:W-:Y:S01]  /*6a30*/  ISETP.LT.OR P6, PT, R29, 0x1a, !P1 ;  /* 0x0000001a1d00780c */ /* 0x000fe20004fc1670 */
[-C--:B------:R-:W-:Y:S01]  /*6a40*/  FMUL R121, R121, R8.reuse ;  /* 0x0000000879797220 */ /* 0x080fe20000400000 */
[----:B------:R-:W-:Y:S01]  /*6a50*/  FMUL R116, R116, R8 ;  /* 0x0000000874747220 */ /* 0x000fe20000400000 */
[----:B-1----:R-:W-:Y:S01]  /*6a60*/  F2FP.SATFINITE.E4M3.F32.PACK_AB_MERGE_C R25, RZ, R126, RZ ;  /* 0x0000007eff19723e */ /* 0x002fe200048070ff */
[----:B------:R-:W-:Y:S01]  /*6a70*/  @!P3 STG.E.U8 desc[UR16][R6.64+0x10], R131 ;  /* 0x000010830600b986 */ /* 0x000fe2000c101110 */
[----:B------:R-:W-:Y:S01]  /*6a80*/  ISETP.LT.OR P3, PT, R29, 0x19, !P0 ;  /* 0x000000191d00780c */ /* 0x000fe20004761670 */
        /* <DEDUP_REMOVED lines=35> */
[----:B------:R-:W-:Y:S01]  /*6cc0*/  ISETP.LT.OR P3, PT, R29, 0x29, !P0 ;  /* 0x000000291d00780c */ /* 0x000fe20004761670 */
[-C--:B------:R-:W-:Y:S01]  /*6cd0*/  FMUL R109, R109, R8.reuse ;  /* 0x000000086d6d7220 */ /* 0x080fe20000400000 */
[-C--:B------:R-:W-:Y:S01]  /*6ce0*/  FMUL R104, R104, R8.reuse ;  /* 0x0000000868687220 */ /* 0x080fe20000400000 */
        /* <DEDUP_REMOVED lines=104> */
[----:B------:R-:W-:-:S02]  /*7370*/  ISETP.LT.OR P3, PT, R29, 0x59, !P0 ;  /* 0x000000591d00780c */ /* 0x000fc40004761670 */
[----:B------:R-:W-:Y:S01]  /*7380*/  F2FP.SATFINITE.E4M3.F32.PACK_AB_MERGE_C R19, RZ, R19, RZ ;  /* 0x00000013ff13723e */ /* 0x000fe200048070ff */
[----:B------:R1:W-:Y:S01]  /*7390*/  @!P4 STG.E.U8 desc[UR16][R6.64+0x51], R25 ;  /* 0x000051190600c986 */ /* 0x0003e2000c101110 */
[C---:B------:R-:W-:Y:S02]  /*73a0*/  ISETP.LT.OR P4, PT, R29.reuse, 0x5a, !P0 ;  /* 0x0000005a1d00780c */ /* 0x040fe40004781670 */
[----:B0-----:R-:W-:Y:S01]  /*73b0*/  F2FP.SATFINITE.E4M3.F32.PACK_AB_MERGE_C R5, RZ, R92, RZ ;  /* 0x0000005cff05723e */ /* 0x001fe200048070ff */
[----:B------:R-:W-:Y:S01]  /*73c0*/  @!P5 STG.E.U8 desc[UR16][R10.64+0x58], R97 ;  /* 0x000058610a00d986 */ /* 0x000fe2000c101110 */
[C---:B------:R-:W-:Y:S02]  /*73d0*/  ISETP.LT.OR P5, PT, R29.reuse, 0x61, !P1 ;  /* 0x000000611d00780c */ /* 0x040fe40004fa1670 */
[----:B------:R-:W-:Y:S01]  /*73e0*/  F2FP.SATFINITE.E4M3.F32.PACK_AB_MERGE_C R13, RZ, R13, RZ ;  /* 0x0000000dff0d723e */ /* 0x000fe200048070ff */
[----:B------:R0:W-:Y:S01]  /*73f0*/  @!P6 STG.E.U8 desc[UR16][R10.64+0x59], R5 ;  /* 0x000059050a00e986 */ /* 0x0001e2000c101110 */
[----:B------:R-:W-:-:S02]  /*7400*/  ISETP.LT.OR P6, PT, R29, 0x62, !P1 ;  /* 0x000000621d00780c */ /* 0x000fc40004fc1670 */
[----:B------:R-:W-:Y:S01]  /*7410*/  F2FP.SATFINITE.E4M3.F32.PACK_AB_MERGE_C R15, RZ, R15, RZ ;  /* 0x0000000fff0f723e */ /* 0x000fe200048070ff */
[----:B------:R-:W-:Y:S01]  /*7420*/  @!P3 STG.E.U8 desc[UR16][R6.64+0x58], R95 ;  /* 0x0000585f0600b986 */ /* 0x000fe2000c101110 */
[----:B-1----:R-:W-:Y:S02]  /*7430*/  F2FP.SATFINITE.E4M3.F32.PACK_AB_MERGE_C R25, RZ, R90, RZ ;  /* 0x0000005aff19723e */ /* 0x002fe400048070ff */
[----:B------:R-:W-:-:S03]  /*7440*/  ISETP.LT.OR P3, PT, R29, 0x61, !P0 ;  /* 0x000000611d00780c */ /* 0x000fc60004761670 */
[----:B------:R1:W-:Y:S01]  /*7450*/  @!P4 STG.E.U8 desc[UR16][R6.64+0x59], R25 ;  /* 0x000059190600c986 */ /* 0x0003e2000c101110 */
[C---:B------:R-:W-:Y:S02]  /*7460*/  ISETP.LT.OR P4, PT, R29.reuse, 0x62, !P0 ;  /* 0x000000621d00780c */ /* 0x040fe40004781670 */
[----:B0-----:R-:W-:Y:S01]  /*7470*/  F2FP.SATFINITE.E4M3.F32.PACK_AB_MERGE_C R5, RZ, R88, RZ ;  /* 0x00000058ff05723e */ /* 0x001fe200048070ff */
[----:B------:R-:W-:Y:S01]  /*7480*/  @!P5 STG.E.U8 desc[UR16][R10.64+0x60], R93 ;  /* 0x0000605d0a00d986 */ /* 0x000fe2000c101110 */
[----:B------:R-:W-:-:S03]  /*7490*/  ISETP.LT.OR P5, PT, R29, 0x69, !P1 ;  /* 0x000000691d00780c */ /* 0x000fc60004fa1670 */
[----:B------:R0:W-:Y:S01]  /*74a0*/  @!P6 STG.E.U8 desc[UR16][R10.64+0x61], R5 ;  /* 0x000061050a00e986 */ /* 0x0001e2000c101110 */
[C---:B------:R-:W-:Y:S02]  /*74b0*/  ISETP.LT.OR P6, PT, R29.reuse, 0x6a, !P1 ;  /* 0x0000006a1d00780c */ /* 0x040fe40004fc1670 */
[----:B-1----:R-:W-:Y:S01]  /*74c0*/  F2FP.SATFINITE.E4M3.F32.PACK_AB_MERGE_C R25, RZ, R22, RZ ;  /* 0x00000016ff19723e */ /* 0x002fe200048070ff */
[----:B------:R-:W-:Y:S01]  /*74d0*/  @!P3 STG.E.U8 desc[UR16][R6.64+0x60], R91 ;  /* 0x0000605b0600b986 */ /* 0x000fe2000c101110 */
        /* <DEDUP_REMOVED lines=11> */
[----:B------:R-:W-:Y:S01]  /*7590*/  @!P4 STG.E.U8 desc[UR16][R6.64+0x69], R25 ;  /* 0x000069190600c986 */ /* 0x000fe2000c101110 */
[C---:B------:R-:W-:Y:S02]  /*75a0*/  ISETP.LT.OR P4, PT, R29.reuse, 0x79, !P1 ;  /* 0x000000791d00780c */ /* 0x040fe40004f81670 */
[C---:B------:R-:W-:Y:S01]  /*75b0*/  ISETP.LT.OR P1, PT, R29.reuse, 0x7a, !P1 ;  /* 0x0000007a1d00780c */ /* 0x040fe20004f21670 */
[----:B------:R1:W-:Y:S01]  /*75c0*/  @!P5 STG.E.U8 desc[UR16][R10.64+0x70], R21 ;  /* 0x000070150a00d986 */ /* 0x0003e2000c101110 */
[C---:B------:R-:W-:Y:S02]  /*75d0*/  ISETP.LT.OR P5, PT, R29.reuse, 0x72, !P0 ;  /* 0x000000721d00780c */ /* 0x040fe400047a1670 */
[----:B0-----:R-:W-:Y:S01]  /*75e0*/  F2FP.SATFINITE.E4M3.F32.PACK_AB_MERGE_C R5, RZ, R16, RZ ;  /* 0x00000010ff05723e */ /* 0x001fe200048070ff */
[----:B------:R0:W-:Y:S01]  /*75f0*/  @!P6 STG.E.U8 desc[UR16][R10.64+0x71], R17 ;  /* 0x000071110a00e986 */ /* 0x0001e2000c101110 */
[C---:B------:R-:W-:Y:S02]  /*7600*/  ISETP.LT.OR P6, PT, R29.reuse, 0x79, !P0 ;  /* 0x000000791d00780c */ /* 0x040fe400047c1670 */
[----:B------:R-:W-:Y:S01]  /*7610*/  ISETP.LT.OR P0, PT, R29, 0x7a, !P0 ;  /* 0x0000007a1d00780c */ /* 0x000fe20004701670 */
[----:B------:R2:W-:Y:S01]  /*7620*/  @!P3 STG.E.U8 desc[UR16][R6.64+0x70], R19 ;  /* 0x000070130600b986 */ /* 0x0005e2000c101110 */
[----:B-1----:R-:W-:-:S05]  /*7630*/  F2FP.SATFINITE.E4M3.F32.PACK_AB_MERGE_C R21, RZ, R14, RZ ;  /* 0x0000000eff15723e */ /* 0x002fca00048070ff */
[----:B------:R2:W-:Y:S01]  /*7640*/  @!P5 STG.E.U8 desc[UR16][R6.64+0x71], R5 ;  /* 0x000071050600d986 */ /* 0x0005e2000c101110 */
[----:B0-----:R-:W-:-:S03]  /*7650*/  F2FP.SATFINITE.E4M3.F32.PACK_AB_MERGE_C R17, RZ, R12, RZ ;  /* 0x0000000cff11723e */ /* 0x001fc600048070ff */
[----:B------:R2:W-:Y:S04]  /*7660*/  @!P4 STG.E.U8 desc[UR16][R10.64+0x78], R13 ;  /* 0x0000780d0a00c986 */ /* 0x0005e8000c101110 */
[----:B------:R2:W-:Y:S04]  /*7670*/  @!P1 STG.E.U8 desc[UR16][R10.64+0x79], R17 ;  /* 0x000079110a009986 */ /* 0x0005e8000c101110 */
[----:B------:R2:W-:Y:S04]  /*7680*/  @!P6 STG.E.U8 desc[UR16][R6.64+0x78], R15 ;  /* 0x0000780f0600e986 */ /* 0x0005e8000c101110 */
[----:B------:R2:W-:Y:S02]  /*7690*/  @!P0 STG.E.U8 desc[UR16][R6.64+0x79], R21 ;  /* 0x0000791506008986 */ /* 0x0005e4000c101110 */
.L_x_161:
[----:B------:R-:W-:Y:S05]  /*76a0*/  BSYNC B0 ;  /* 0x0000000000007941 */ /* 0x000fea0003800000 */
.L_x_31:
[----:B------:R-:W-:Y:S01]  /*76b0*/  ULDC UR6, c[0x0][0xc] ;  /* 0x0000030000067ab9 */ /* 0x000fe20000000800 */
[----:B------:R-:W-:Y:S01]  /*76c0*/  ULDC UR7, c[0x0][0x10] ;  /* 0x0000040000077ab9 */ /* 0x000fe20000000800 */
[----:B--2-45:R-:W2:Y:S01]  /*76d0*/  LDC R5, c[0x0][0x14] ;  /* 0x00000500ff057b82 */ /* 0x034ea20000000800 */
[----:B------:R-:W-:Y:S01]  /*76e0*/  UIMAD.WIDE.U32 UR6, UR6, UR7, URZ ;  /* 0x00000007060672a5 */ /* 0x000fe2000f8e003f */
[----:B0-----:R-:W-:Y:S01]  /*76f0*/  PRMT R6, RZ, 0x7610, R6 ;  /* 0x00007610ff067816 */ /* 0x001fe20000000006 */
[----:B------:R-:W-:-:S04]  /*7700*/  IMAD.MOV.U32 R7, RZ, RZ, -0x1 ;  /* 0xffffffffff077424 */ /* 0x000fc800078e00ff */
[----:B--2---:R-:W-:-:S04]  /*7710*/  IMAD.WIDE.U32 R2, R5, UR6, R2 ;  /* 0x0000000605027c25 */ /* 0x004fc8000f8e0002 */
[----:B------:R-:W-:Y:S01]  /*7720*/  IMAD R5, R5, UR7, RZ ;  /* 0x0000000705057c24 */ /* 0x000fe2000f8e02ff */
[----:B------:R-:W-:Y:S02]  /*7730*/  ULDC.64 UR6, c[0x0][0x650] ;  /* 0x0001940000067ab9 */ /* 0x000fe40000000a00 */
[----:B------:R-:W-:Y:S01]  /*7740*/  ISETP.GE.U32.AND P0, PT, R2, UR6, PT ;  /* 0x0000000602007c0c */ /* 0x000fe2000bf06070 */
[----:B------:R-:W-:Y:S02]  /*7750*/  IMAD.IADD R3, R3, 0x1, R5 ;  /* 0x0000000103037824 */ /* 0x000fe400078e0205 */
[----:B------:R-:W-:-:S03]  /*7760*/  IMAD.MOV.U32 R5, RZ, RZ, -0x1 ;  /* 0xffffffffff057424 */ /* 0x000fc600078e00ff */
[----:B------:R-:W-:-:S13]  /*7770*/  ISETP.GE.U32.AND.EX P0, PT, R3, UR7, PT, P0 ;  /* 0x0000000703007c0c */ /* 0x000fda000bf06100 */
[----:B------:R-:W-:Y:S05]  /*7780*/  @P0 BRA `(.L_x_162) ;  /* 0x0000000400600947 */ /* 0x000fea0003800000 */
[----:B------:R-:W0:Y:S01]  /*7790*/  S2R R20, SR_CTAID.X ;  /* 0x0000000000147919 */ /* 0x000e220000002500 */
[----:B------:R-:W2:Y:S01]  /*77a0*/  LDC.64 R14, c[0x0][0x628] ;  /* 0x00018a00ff0e7b82 */ /* 0x000ea20000000a00 */
[----:B------:R-:W-:Y:S01]  /*77b0*/  ULDC UR6, c[0x0][0x150] ;  /* 0x0000540000067ab9 */ /* 0x000fe20000000800 */
[----:B------:R-:W-:Y:S01]  /*77c0*/  IMAD.MOV.U32 R12, RZ, RZ, R2 ;  /* 0x000000ffff0c7224 */ /* 0x000fe200078e0002 */
[----:B------:R-:W4:Y:S01]  /*77d0*/  S2R R22, SR_CTAID.Y ;  /* 0x0000000000167919 */ /* 0x000f220000002600 */
[----:B------:R-:W-:-:S04]  /*77e0*/  IMAD.MOV.U32 R13, RZ, RZ, R3 ;  /* 0x000000ffff0d7224 */ /* 0x000fc800078e0003 */
[----:B------:R-:W1:Y:S08]  /*77f0*/  LDC R23, c[0x0][0x144] ;  /* 0x00005100ff177b82 */ /* 0x000e700000000800 */
[----:B------:R-:W1:Y:S08]  /*7800*/  LDC R16, c[0x0][0x630] ;  /* 0x00018c00ff107b82 */ /* 0x000e700000000800 */
[----:B------:R-:W1:Y:S01]  /*7810*/  LDC.64 R18, c[0x0][0x620] ;  /* 0x00018800ff127b82 */ /* 0x000e620000000a00 */
[----:B--2---:R-:W-:-:S04]  /*7820*/  ISETP.NE.U32.AND P0, PT, R14, RZ, PT ;  /* 0x000000ff0e00720c */ /* 0x004fc80003f05070 */
[----:B------:R-:W-:Y:S02]  /*7830*/  ISETP.NE.AND.EX P0, PT, R15, RZ, PT, P0 ;  /* 0x000000ff0f00720c */ /* 0x000fe40003f05300 */
[----:B0-----:R-:W-:-:S05]  /*7840*/  I2FP.F32.U32 R5, R20 ;  /* 0x0000001400057245 */ /* 0x001fca0000201000 */
[----:B------:R-:W-:-:S04]  /*7850*/  FMUL R5, R5, UR6 ;  /* 0x0000000605057c20 */ /* 0x000fc80008400000 */
[----:B------:R0:W2:Y:S02]  /*7860*/  F2I.U32.TRUNC.NTZ R21, R5 ;  /* 0x0000000500157305 */ /* 0x0000a4000020f000 */
[----:B----4-:R-:W-:Y:S05]  /*7870*/  @!P0 BRA `(.L_x_163) ;  /* 0x0000000000288947 */ /* 0x010fea0003800000 */
[----:B0-----:R-:W0:Y:S02]  /*7880*/  LDC R5, c[0x0][0x634] ;  /* 0x00018d00ff057b82 */ /* 0x001e240000000800 */
        /* <DEDUP_REMOVED lines=9> */
.L_x_163:
[-CC-:B-1----:R-:W-:Y:S01]  /*7920*/  SHF.R.U64 R17, R12, R16.reuse, R13.reuse ;  /* 0x000000100c117219 */ /* 0x182fe2000000120d */
[----:B------:R-:W1:Y:S01]  /*7930*/  LDC.64 R28, c[0x0][0x640] ;  /* 0x00019000ff1c7b82 */ /* 0x000e620000000a00 */
[----:B0-----:R-:W-:Y:S01]  /*7940*/  SHF.R.U32.HI R5, RZ, R16, R13 ;  /* 0x00000010ff057219 */ /* 0x001fe2000001160d */
[----:B--2---:R-:W-:Y:S01]  /*7950*/  IMAD.MOV R21, RZ, RZ, -R21 ;  /* 0x000000ffff157224 */ /* 0x004fe200078e0a15 */
[----:B------:R-:W-:Y:S01]  /*7960*/  IADD3 R11, P0, RZ, -R17, RZ ;  /* 0x80000011ff0b7210 */ /* 0x000fe20007f1e0ff */
[----:B------:R-:W-:Y:S02]  /*7970*/  ULDC UR6, c[0x0][0x154] ;  /* 0x0000550000067ab9 */ /* 0x000fe40000000800 */
[----:B------:R-:W-:Y:S02]  /*7980*/  IMAD R23, R23, R21, R20 ;  /* 0x0000001517177224 */ /* 0x000fe400078e0214 */
[----:B------:R-:W0:Y:S01]  /*7990*/  LDC R12, c[0x0][0x618] ;  /* 0x00018600ff0c7b82 */ /* 0x000e220000000800 */
[----:B------:R-:W-:-:S02]  /*79a0*/  IMAD.X R5, RZ, RZ, ~R5, P0 ;  /* 0x000000ffff057224 */ /* 0x000fc400000e0e05 */
[----:B------:R-:W-:-:S04]  /*79b0*/  IMAD.WIDE.U32 R6, R11, R18, R2 ;  /* 0x000000120b067225 */ /* 0x000fc800078e0002 */
[----:B------:R-:W-:Y:S01]  /*79c0*/  IMAD R10, R5, R18, RZ ;  /* 0x00000012050a7224 */ /* 0x000fe200078e02ff */
[----:B------:R-:W2:Y:S03]  /*79d0*/  LDC R24, c[0x0][0x608] ;  /* 0x00018200ff187b82 */ /* 0x000ea60000000800 */
[----:B------:R-:W-:Y:S02]  /*79e0*/  IMAD R5, R11, R19, R10 ;  /* 0x000000130b057224 */ /* 0x000fe400078e020a */
[----:B------:R-:W-:Y:S02]  /*79f0*/  IMAD.MOV.U32 R11, RZ, RZ, 0x1 ;  /* 0x00000001ff0b7424 */ /* 0x000fe400078e00ff */
[----:B------:R-:W-:Y:S01]  /*7a00*/  IMAD.IADD R5, R7, 0x1, R5 ;  /* 0x0000000107057824 */ /* 0x000fe200078e0205 */
[----:B---3--:R-:W3:Y:S01]  /*7a10*/  LDC R26, c[0x0][0x658] ;  /* 0x00019600ff1a7b82 */ /* 0x008ee20000000800 */
[----:B------:R-:W-:-:S02]  /*7a20*/  I2FP.F32.U32 R7, R22 ;  /* 0x0000001600077245 */ /* 0x000fc40000201000 */
[----:B-1----:R-:W-:-:S03]  /*7a30*/  ISETP.NE.U32.AND P0, PT, R28, RZ, PT ;  /* 0x000000ff1c00720c */ /* 0x002fc60003f05070 */
[----:B------:R-:W-:Y:S01]  /*7a40*/  FMUL R10, R7, UR6 ;  /* 0x00000006070a7c20 */ /* 0x000fe20008400000 */
[----:B------:R-:W-:Y:S01]  /*7a50*/  ISETP.NE.AND.EX P0, PT, R29, RZ, PT, P0 ;  /* 0x000000ff1d00720c */ /* 0x000fe20003f05300 */
[----:B------:R-:W1:Y:S01]  /*7a60*/  LDC R21, c[0x0][0x148] ;  /* 0x00005200ff157b82 */ /* 0x000e620000000800 */
[-CC-:B0-----:R-:W-:Y:S01]  /*7a70*/  SHF.R.U64 R16, R6, R12.reuse, R5.reuse ;  /* 0x0000000c06107219 */ /* 0x181fe20000001205 */
[----:B------:R0:W4:Y:S01]  /*7a80*/  F2I.U32.TRUNC.NTZ R18, R10 ;  /* 0x0000000a00127305 */ /* 0x000122000020f000 */
[----:B------:R-:W-:Y:S01]  /*7a90*/  SHF.R.U32.HI R5, RZ, R12, R5 ;  /* 0x0000000cff057219 */ /* 0x000fe20000011605 */
[----:B------:R-:W-:-:S04]  /*7aa0*/  IMAD.MOV.U32 R7, RZ, RZ, -0x1 ;  /* 0xffffffffff077424 */ /* 0x000fc800078e00ff */
[----:B------:R-:W0:Y:S01]  /*7ab0*/  LDC R20, c[0x0][0x600] ;  /* 0x00018000ff147b82 */ /* 0x000e220000000800 */
[-CC-:B--2---:R-:W-:Y:S02]  /*7ac0*/  SHF.R.U64 R14, R16, R24.reuse, R5.reuse ;  /* 0x00000018100e7219 */ /* 0x184fe40000001205 */
[----:B------:R-:W-:-:S05]  /*7ad0*/  SHF.R.U32.HI R5, RZ, R24, R5 ;  /* 0x00000018ff057219 */ /* 0x000fca0000011605 */
[----:B------:R-:W2:Y:S01]  /*7ae0*/  LDC R27, c[0x0][0x648] ;  /* 0x00019200ff1b7b82 */ /* 0x000ea20000000800 */
[-C--:B---3--:R-:W-:Y:S02]  /*7af0*/  SHF.L.U32 R6, R7, R26.reuse, RZ ;  /* 0x0000001a07067219 */ /* 0x088fe400000006ff */
[-CC-:B------:R-:W-:Y:S02]  /*7b00*/  SHF.R.U64 R19, R14, R26.reuse, R5.reuse ;  /* 0x0000001a0e137219 */ /* 0x180fe40000001205 */
[----:B------:R-:W-:Y:S02]  /*7b10*/  SHF.R.U32.HI R7, RZ, R26, R5 ;  /* 0x0000001aff077219 */ /* 0x000fe40000011605 */
[----:B------:R-:W-:Y:S01]  /*7b20*/  LOP3.LUT R25, RZ, R6, RZ, 0x33, !PT ;  /* 0x00000006ff197212 */ /* 0x000fe200078e33ff */
[----:B------:R-:W3:Y:S01]  /*7b30*/  LDC R30, c[0x0][0x638] ;  /* 0x00018e00ff1e7b82 */ /* 0x000ee20000000800 */
[----:B------:R-:W-:Y:S01]  /*7b40*/  SHF.L.U32 R26, R11, R26, RZ ;  /* 0x0000001a0b1a7219 */ /* 0x000fe200000006ff */
[----:B------:R-:W-:-:S06]  /*7b50*/  IMAD.MOV.U32 R6, RZ, RZ, R19 ;  /* 0x000000ffff067224 */ /* 0x000fcc00078e0013 */
[----:B------:R-:W0:Y:S01]  /*7b60*/  LDC R31, c[0x0][0x610] ;  /* 0x00018400ff1f7b82 */ /* 0x000e220000000800 */
[----:B----4-:R-:W-:Y:S05]  /*7b70*/  @!P0 BRA `(.L_x_164) ;  /* 0x0000000000288947 */ /* 0x010fea0003800000 */
[----:B------:R-:W4:Y:S02]  /*7b80*/  LDC R6, c[0x0][0x64c] ;  /* 0x00019300ff067b82 */ /* 0x000f240000000800 */
[----:B----4-:R-:W-:-:S05]  /*7b90*/  IADD3 R5, P0, R19, R6, RZ ;  /* 0x0000000613057210 */ /* 0x010fca0007f1e0ff */
[----:B------:R-:W-:-:S04]  /*7ba0*/  IMAD.X R15, RZ, RZ, R7, P0 ;  /* 0x000000ffff0f7224 */ /* 0x000fc800000e0607 */
[----:B------:R-:W-:-:S04]  /*7bb0*/  IMAD.WIDE.U32 R6, R15, R28, RZ ;  /* 0x0000001c0f067225 */ /* 0x000fc800078e00ff */
[----:B0-----:R-:W-:-:S04]  /*7bc0*/  IMAD.WIDE.U32 R10, P0, R5, R29, R6 ;  /* 0x0000001d050a7225 */ /* 0x001fc80007800006 */
[----:B------:R-:W-:-:S04]  /*7bd0*/  IMAD.WIDE.U32 R6, R5, R28, RZ ;  /* 0x0000001c05067225 */ /* 0x000fc800078e00ff */
[----:B------:R-:W-:Y:S01]  /*7be0*/  IMAD.X R13, RZ, RZ, RZ, P0 ;  /* 0x000000ffff0d7224 */ /* 0x000fe200000e06ff */
[----:B------:R-:W-:Y:S01]  /*7bf0*/  IADD3 RZ, P0, R7, R10, RZ ;  /* 0x0000000a07ff7210 */ /* 0x000fe20007f1e0ff */
[----:B------:R-:W-:-:S04]  /*7c00*/  IMAD.MOV.U32 R12, RZ, RZ, R11 ;  /* 0x000000ffff0c7224 */ /* 0x000fc800078e000b */
[----:B------:R-:W-:-:S08]  /*7c10*/  IMAD.WIDE.U32.X R6, R15, R29, R12, P0 ;  /* 0x0000001d0f067225 */ /* 0x000fd000000e040c */
.L_x_164:
[----:B--2---:R-:W-:Y:S01]  /*7c20*/  SHF.R.U64 R5, R6, R27, R7 ;  /* 0x0000001b06057219 */ /* 0x004fe20000001207 */
[----:B0-----:R-:W-:Y:S01]  /*7c30*/  VIADD R7, R20, 0xffffffff ;  /* 0xffffffff14077836 */ /* 0x001fe20000000000 */
[----:B------:R-:W-:Y:S01]  /*7c40*/  LOP3.LUT R28, R14, R25, RZ, 0xc0, !PT ;  /* 0x000000190e1c7212 */ /* 0x000fe200078ec0ff */
[----:B------:R-:W-:Y:S02]  /*7c50*/  IMAD.MOV R18, RZ, RZ, -R18 ;  /* 0x000000ffff127224 */ /* 0x000fe400078e0a12 */
[----:B------:R-:W-:Y:S01]  /*7c60*/  IMAD.MOV R6, RZ, RZ, -R5 ;  /* 0x000000ffff067224 */ /* 0x000fe200078e0a05 */
[----:B------:R-:W-:Y:S01]  /*7c70*/  LOP3.LUT R16, R16, R7, RZ, 0xc0, !PT ;  /* 0x0000000710107212 */ /* 0x000fe200078ec0ff */
[----:B------:R-:W-:Y:S02]  /*7c80*/  IMAD R28, R26, R5, R28 ;  /* 0x000000051a1c7224 */ /* 0x000fe400078e021c */
[----:B-1----:R-:W-:Y:S02]  /*7c90*/  @P2 IMAD R23, R21, R18, R22 ;  /* 0x0000001215172224 */ /* 0x002fe400078e0216 */
[----:B---3--:R-:W-:-:S02]  /*7ca0*/  IMAD R5, R6, R30, R19 ;  /* 0x0000001e06057224 */ /* 0x008fc400078e0213 */
[----:B------:R-:W-:Y:S02]  /*7cb0*/  IMAD R28, R28, R31, R23 ;  /* 0x0000001f1c1c7224 */ /* 0x000fe400078e0217 */
[----:B------:R-:W-:Y:S02]  /*7cc0*/  IMAD R5, R5, R20, R16 ;  /* 0x0000001405057224 */ /* 0x000fe400078e0210 */
[----:B------:R-:W-:-:S03]  /*7cd0*/  IMAD.MOV.U32 R6, RZ, RZ, 0x1 ;  /* 0x00000001ff067424 */ /* 0x000fc600078e00ff */
[----:B------:R-:W-:Y:S02]  /*7ce0*/  SEL R7, R5, R28, !P2 ;  /* 0x0000001c05077207 */ /* 0x000fe40005000000 */
[----:B------:R-:W-:Y:S01]  /*7cf0*/  SEL R28, R28, R5, !P2 ;  /* 0x000000051c1c7207 */ /* 0x000fe20005000000 */
[----:B------:R-:W-:-:S07]  /*7d00*/  IMAD.MOV.U32 R5, RZ, RZ, R17 ;  /* 0x000000ffff057224 */ /* 0x000fce00078e0011 */
.L_x_162:
[----:B------:R-:W-:Y:S01]  /*7d10*/  LOP3.LUT P0, RZ, R6, 0xff, RZ, 0xc0, !PT ;  /* 0x000000ff06ff7812 */ /* 0x000fe2000780c0ff */
[----:B------:R-:W-:-:S12]  /*7d20*/  IMAD.MOV.U32 R6, RZ, RZ, R28 ;  /* 0x000000ffff067224 */ /* 0x000fd800078e001c */
[----:B------:R-:W-:Y:S05]  /*7d30*/  @P0 BRA `(.L_x_165) ;  /* 0xffffff9000900947 */ /* 0x000fea000383ffff */
[----:B------:R-:W-:Y:S05]  /*7d40*/  EXIT ;  /* 0x000000000000794d */ /* 0x000fea0003800000 */
.L_x_3:
[----:B0-----:R-:W-:Y:S01]  /*7d50*/  ULDC.64 UR4, c[0x0][0x650] ;  /* 0x0001940000047ab9 */ /* 0x001fe20000000a00 */
        /* <DEDUP_REMOVED lines=25> */
.L_x_167:
[--C-:B------:R-:W-:Y:S01]  /*7ef0*/  SHF.R.U64 R16, R14, R18, R15.reuse ;  /* 0x000000120e107219 */ /* 0x100fe2000000120f */
[----:B------:R-:W0:Y:S01]  /*7f00*/  LDC R22, c[0x0][0x618] ;  /* 0x00018600ff167b82 */ /* 0x000e220000000800 */
[----:B------:R-:W-:Y:S01]  /*7f10*/  I2FP.F32.U32 R7, R8 ;  /* 0x0000000800077245 */ /* 0x000fe20000201000 */
[----:B------:R-:W-:Y:S01]  /*7f20*/  ULDC UR4, c[0x0][0x150] ;  /* 0x0000540000047ab9 */ /* 0x000fe20000000800 */
[----:B------:R-:W-:Y:S02]  /*7f30*/  SHF.R.U32.HI R6, RZ, R18, R15 ;  /* 0x00000012ff067219 */ /* 0x000fe4000001160f */
[----:B------:R-:W-:Y:S01]  /*7f40*/  IADD3 R9, P0, RZ, -R16, RZ ;  /* 0x80000010ff097210 */ /* 0x000fe20007f1e0ff */
[----:B------:R-:W-:Y:S01]  /*7f50*/  FMUL R13, R7, UR4 ;  /* 0x00000004070d7c20 */ /* 0x000fe20008400000 */
[----:B------:R-:W-:Y:S01]  /*7f60*/  ULDC UR4, c[0x0][0x154] ;  /* 0x0000550000047ab9 */ /* 0x000fe20000000800 */
[----:B------:R-:W1:Y:S02]  /*7f70*/  LDC.64 R24, c[0x0][0x640] ;  /* 0x00019000ff187b82 */ /* 0x000e640000000a00 */
[----:B------:R-:W-:-:S02]  /*7f80*/  IMAD.X R11, RZ, RZ, ~R6, P0 ;  /* 0x000000ffff0b7224 */ /* 0x000fc400000e0e06 */
[----:B------:R-:W2:Y:S01]  /*7f90*/  F2I.U32.TRUNC.NTZ R13, R13 ;  /* 0x0000000d000d7305 */ /* 0x000ea2000020f000 */
[----:B------:R-:W-:-:S03]  /*7fa0*/  IMAD.WIDE.U32 R6, R9, R20, R2 ;  /* 0x0000001409067225 */ /* 0x000fc600078e0002 */
[----:B------:R-:W3:Y:S01]  /*7fb0*/  LDC R15, c[0x0][0x144] ;  /* 0x00005100ff0f7b82 */ /* 0x000ee20000000800 */
[----:B------:R-:W-:-:S04]  /*7fc0*/  IMAD R12, R11, R20, RZ ;  /* 0x000000140b0c7224 */ /* 0x000fc800078e02ff */
[----:B------:R-:W-:Y:S02]  /*7fd0*/  IMAD R9, R9, R21, R12 ;  /* 0x0000001509097224 */ /* 0x000fe400078e020c */
[----:B------:R-:W-:Y:S01]  /*7fe0*/  IMAD.MOV.U32 R12, RZ, RZ, -0x1 ;  /* 0xffffffffff0c7424 */ /* 0x000fe200078e00ff */
[----:B------:R-:W4:Y:S01]  /*7ff0*/  LDC R18, c[0x0][0x608] ;  /* 0x00018200ff127b82 */ /* 0x000f220000000800 */
[----:B------:R-:W-:Y:S01]  /*8000*/  IMAD.IADD R7, R7, 0x1, R9 ;  /* 0x0000000107077824 */ /* 0x000fe200078e0209 */
[----:B------:R-:W-:-:S04]  /*8010*/  I2FP.F32.U32 R9, R10 ;  /* 0x0000000a00097245 */ /* 0x000fc80000201000 */
[-C--:B0-----:R-:W-:Y:S01]  /*8020*/  SHF.R.U64 R14, R6, R22.reuse, R7 ;  /* 0x00000016060e7219 */ /* 0x081fe20000001207 */
[----:B--2---:R-:W-:Y:S01]  /*8030*/  IMAD.MOV R6, RZ, RZ, -R13 ;  /* 0x000000ffff067224 */ /* 0x004fe200078e0a0d */
[----:B------:R-:W0:Y:S01]  /*8040*/  LDC R11, c[0x0][0x658] ;  /* 0x00019600ff0b7b82 */ /* 0x000e220000000800 */
[----:B-1----:R-:W-:Y:S01]  /*8050*/  ISETP.NE.U32.AND P0, PT, R24, RZ, PT ;  /* 0x000000ff1800720c */ /* 0x002fe20003f05070 */
[----:B------:R-:W-:Y:S01]  /*8060*/  FMUL R9, R9, UR4 ;  /* 0x0000000409097c20 */ /* 0x000fe20008400000 */
[----:B------:R-:W-:Y:S02]  /*8070*/  SHF.R.U32.HI R7, RZ, R22, R7 ;  /* 0x00000016ff077219 */ /* 0x000fe40000011607 */
[----:B------:R-:W-:-:S03]  /*8080*/  ISETP.NE.AND.EX P0, PT, R25, RZ, PT, P0 ;  /* 0x000000ff1900720c */ /* 0x000fc60003f05300 */
[----:B------:R-:W1:Y:S01]  /*8090*/  LDC R21, c[0x0][0x148] ;  /* 0x00005200ff157b82 */ /* 0x000e620000000800 */
[----:B---3--:R-:W-:Y:S02]  /*80a0*/  IMAD R22, R15, R6, R8 ;  /* 0x000000060f167224 */ /* 0x008fe400078e0208 */
[----:B------:R-:W-:-:S05]  /*80b0*/  IMAD.MOV.U32 R8, RZ, RZ, 0x1 ;  /* 0x00000001ff087424 */ /* 0x000fca00078e00ff */
[----:B------:R-:W2:Y:S01]  /*80c0*/  LDC R20, c[0x0][0x600] ;  /* 0x00018000ff147b82 */ /* 0x000ea20000000800 */
[-CC-:B----4-:R-:W-:Y:S02]  /*80d0*/  SHF.R.U64 R17, R14, R18.reuse, R7.reuse ;  /* 0x000000120e117219 */ /* 0x190fe40000001207 */
[----:B------:R-:W-:Y:S02]  /*80e0*/  SHF.R.U32.HI R6, RZ, R18, R7 ;  /* 0x00000012ff067219 */ /* 0x000fe40000011607 */
[----:B------:R3:W4:Y:S03]  /*80f0*/  F2I.U32.TRUNC.NTZ R18, R9 ;  /* 0x0000000900127305 */ /* 0x000726000020f000 */
[----:B------:R-:W1:Y:S01]  /*8100*/  LDC R23, c[0x0][0x648] ;  /* 0x00019200ff177b82 */ /* 0x000e620000000800 */
[-C--:B0-----:R-:W-:Y:S02]  /*8110*/  SHF.R.U64 R19, R17, R11.reuse, R6 ;  /* 0x0000000b11137219 */ /* 0x081fe40000001206 */
[----:B------:R-:W-:-:S02]  /*8120*/  SHF.L.U32 R12, R12, R11, RZ ;  /* 0x0000000b0c0c7219 */ /* 0x000fc400000006ff */
[-C--:B------:R-:W-:Y:S01]  /*8130*/  SHF.R.U32.HI R7, RZ, R11.reuse, R6 ;  /* 0x0000000bff077219 */ /* 0x080fe20000011606 */
[----:B------:R-:W-:Y:S01]  /*8140*/  IMAD.MOV.U32 R6, RZ, RZ, R19 ;  /* 0x000000ffff067224 */ /* 0x000fe200078e0013 */
[----:B------:R-:W-:Y:S01]  /*8150*/  SHF.L.U32 R27, R8, R11, RZ ;  /* 0x0000000b081b7219 */ /* 0x000fe200000006ff */
[----:B------:R-:W0:Y:S01]  /*8160*/  LDC R26, c[0x0][0x638] ;  /* 0x00018e00ff1a7b82 */ /* 0x000e220000000800 */
[----:B------:R-:W-:-:S07]  /*8170*/  LOP3.LUT R28, RZ, R12, RZ, 0x33, !PT ;  /* 0x0000000cff1c7212 */ /* 0x000fce00078e33ff */
[----:B------:R-:W0:Y:S01]  /*8180*/  LDC R29, c[0x0][0x610] ;  /* 0x00018400ff1d7b82 */ /* 0x000e220000000800 */
[----:B---34-:R-:W-:Y:S05]  /*8190*/  @!P0 BRA `(.L_x_168) ;  /* 0x0000000000288947 */ /* 0x018fea0003800000 */
        /* <DEDUP_REMOVED lines=10> */
.L_x_168:
[----:B-1----:R-:W-:Y:S01]  /*8240*/  SHF.R.U64 R7, R6, R23, R7 ;  /* 0x0000001706077219 */ /* 0x002fe20000001207 */
[----:B--2---:R-:W-:Y:S01]  /*8250*/  VIADD R9, R20, 0xffffffff ;  /* 0xffffffff14097836 */ /* 0x004fe20000000000 */
[----:B------:R-:W-:Y:S01]  /*8260*/  LOP3.LUT R6, R17, R28, RZ, 0xc0, !PT ;  /* 0x0000001c11067212 */ /* 0x000fe200078ec0ff */
[----:B------:R-:W-:Y:S02]  /*8270*/  IMAD.MOV R18, RZ, RZ, -R18 ;  /* 0x000000ffff127224 */ /* 0x000fe400078e0a12 */
[----:B------:R-:W-:Y:S02]  /*8280*/  IMAD.MOV R8, RZ, RZ, -R7 ;  /* 0x000000ffff087224 */ /* 0x000fe400078e0a07 */
[----:B------:R-:W-:Y:S01]  /*8290*/  IMAD R11, R27, R7, R6 ;  /* 0x000000071b0b7224 */ /* 0x000fe200078e0206 */
[----:B------:R-:W-:Y:S01]  /*82a0*/  LOP3.LUT R7, R14, R9, RZ, 0xc0, !PT ;  /* 0x000000090e077212 */ /* 0x000fe200078ec0ff */
[----:B------:R-:W-:Y:S02]  /*82b0*/  @P2 IMAD R22, R21, R18, R10 ;  /* 0x0000001215162224 */ /* 0x000fe400078e020a */
[----:B0-----:R-:W-:-:S02]  /*82c0*/  IMAD R6, R8, R26, R19 ;  /* 0x0000001a08067224 */ /* 0x001fc400078e0213 */
[----:B------:R-:W-:Y:S02]  /*82d0*/  IMAD R11, R11, R29, R22 ;  /* 0x0000001d0b0b7224 */ /* 0x000fe400078e0216 */
[----:B------:R-:W-:Y:S02]  /*82e0*/  IMAD R6, R6, R20, R7 ;  /* 0x0000001406067224 */ /* 0x000fe400078e0207 */
[----:B------:R-:W-:-:S03]  /*82f0*/  IMAD.MOV.U32 R8, RZ, RZ, 0x1 ;  /* 0x00000001ff087424 */ /* 0x000fc600078e00ff */
[----:B------:R-:W-:Y:S02]  /*8300*/  SEL R14, R6, R11, !P2 ;  /* 0x0000000b060e7207 */ /* 0x000fe40005000000 */
[----:B------:R-:W-:Y:S01]  /*8310*/  SEL R11, R11, R6, !P2 ;  /* 0x000000060b0b7207 */ /* 0x000fe20005000000 */
[----:B------:R-:W-:Y:S01]  /*8320*/  IMAD.MOV.U32 R6, RZ, RZ, R16 ;  /* 0x000000ffff067224 */ /* 0x000fe200078e0010 */
[----:B------:R-:W-:-:S07]  /*8330*/  PRMT R7, R8, 0x7610, R7 ;  /* 0x0000761008077816 */ /* 0x000fce0000000007 */
.L_x_166:
[----:B------:R-:W-:-:S08]  /*8340*/  NOP ;  /* 0x0000000000007918 */ /* 0x000fd00000000000 */
[----:B------:R-:W0:-:S00]  /*8350*/  USETMAXREG.DEALLOC.CTAPOOL 0x28 ;  /* 0x00000028000079c8 */ /* 0x000e0000080e0500 */
[----:B0-----:R-:W-:-:S13]  /*8360*/  ISETP.NE.AND P0, PT, R5, RZ, PT ;  /* 0x000000ff0500720c */ /* 0x001fda0003f05270 */
[----:B------:R-:W-:Y:S05]  /*8370*/  @P0 EXIT ;  /* 0x000000000000094d */ /* 0x000fea0003800000 */
[----:B------:R-:W-:Y:S01]  /*8380*/  LOP3.LUT P0, RZ, R7, 0xff, RZ, 0xc0, !PT ;  /* 0x000000ff07ff7812 */ /* 0x000fe2000780c0ff */
[----:B------:R-:W-:Y:S02]  /*8390*/  IMAD.MOV.U32 R5, RZ, RZ, 0x1 ;  /* 0x00000001ff057424 */ /* 0x000fe400078e00ff */
[----:B------:R-:W-:-:S10]  /*83a0*/  IMAD.MOV.U32 R13, RZ, RZ, RZ ;  /* 0x000000ffff0d7224 */ /* 0x000fd400078e00ff */
[----:B------:R-:W-:Y:S05]  /*83b0*/  @!P0 BRA `(.L_x_169) ;  /* 0x0000000c00308947 */ /* 0x000fea0003800000 */
[----:B------:R-:W0:Y:S01]  /*83c0*/  LDC R5, c[0x0][0x28c] ;  /* 0x0000a300ff057b82 */ /* 0x000e220000000800 */
[----:B------:R-:W-:Y:S01]  /*83d0*/  ULDC UR5, c[0x0][0x600] ;  /* 0x0001800000057ab9 */ /* 0x000fe20000000800 */
[----:B------:R-:W-:Y:S01]  /*83e0*/  ULDC UR4, c[0x0][0xc] ;  /* 0x0000030000047ab9 */ /* 0x000fe20000000800 */
[----:B------:R-:W-:Y:S01]  /*83f0*/  UIADD3 UR16, UR5, -0x1, URZ ;  /* 0xffffffff05107890 */ /* 0x000fe2000fffe03f */
[C---:B------:R-:W-:Y:S01]  /*8400*/  LOP3.LUT P3, RZ, R0.reuse, 0x7f, RZ, 0xc0, !PT ;  /* 0x0000007f00ff7812 */ /* 0x040fe2000786c0ff */
[----:B------:R-:W-:Y:S01]  /*8410*/  ULDC UR6, c[0x0][0x658] ;  /* 0x0001960000067ab9 */ /* 0x000fe20000000800 */
[----:B------:R-:W-:Y:S01]  /*8420*/  ULDC UR5, c[0x0][0x10] ;  /* 0x0000040000057ab9 */ /* 0x000fe20000000800 */
[----:B------:R-:W-:Y:S01]  /*8430*/  UMOV UR7, 0xffffffff ;  /* 0xffffffff00077882 */ /* 0x000fe20000000000 */
[----:B------:R-:W-:Y:S01]  /*8440*/  UMOV UR8, 0x1 ;  /* 0x0000000100087882 */ /* 0x000fe20000000000 */
[----:B------:R-:W-:Y:S01]  /*8450*/  UIMAD.WIDE.U32 UR4, UR4, UR5, URZ ;  /* 0x00000005040472a5 */ /* 0x000fe2000f8e003f */
[----:B------:R-:W-:Y:S01]  /*8460*/  LOP3.LUT P0, RZ, R0, 0x1f, RZ, 0xc0, !PT ;  /* 0x0000001f00ff7812 */ /* 0x000fe2000780c0ff */
[----:B------:R-:W-:Y:S01]  /*8470*/  USHF.L.U32 UR7, UR7, UR6, URZ ;  /* 0x0000000607077299 */ /* 0x000fe2000800063f */
[----:B------:R-:W-:Y:S01]  /*8480*/  BSSY B0, `(.L_x_169) ;  /* 0x00000bf000007945 */ /* 0x000fe20003800000 */
[----:B------:R-:W-:Y:S01]  /*8490*/  USHF.L.U32 UR18, UR8, UR6, URZ ;  /* 0x0000000608127299 */ /* 0x000fe2000800063f */
[----:B------:R-:W-:Y:S01]  /*84a0*/  IMAD.MOV.U32 R15, RZ, RZ, 0x1 ;  /* 0x00000001ff0f7424 */ /* 0x000fe200078e00ff */
[----:B------:R-:W-:Y:S01]  /*84b0*/  LOP3.LUT R16, R4, 0x2, RZ, 0xfc, !PT ;  /* 0x0000000204107812 */ /* 0x000fe200078efcff */
[----:B------:R-:W-:Y:S01]  /*84c0*/  ULDC UR6, c[0x0][0x14] ;  /* 0x0000050000067ab9 */ /* 0x000fe20000000800 */
[----:B------:R-:W-:Y:S01]  /*84d0*/  PLOP3.LUT P0, PT, P0, P3, PT, 0x8a, 0x0 ;  /* 0x000000000000781c */ /* 0x000fe20000707172 */
[----:B------:R-:W-:Y:S01]  /*84e0*/  UIMAD.WIDE.U32 UR20, UR4, UR6, URZ ;  /* 0x00000006041472a5 */ /* 0x000fe2000f8e003f */
[----:B------:R-:W-:Y:S01]  /*84f0*/  IMAD.MOV.U32 R13, RZ, RZ, RZ ;  /* 0x000000ffff0d7224 */ /* 0x000fe200078e00ff */
[----:B------:R-:W-:-:S02]  /*8500*/  UIMAD UR13, UR5, UR6, URZ ;  /* 0x00000006050d72a4 */ /* 0x000fc4000f8e023f */
[----:B------:R-:W-:Y:S01]  /*8510*/  ULOP3.LUT UR17, URZ, UR7, URZ, 0x33, !UPT ;  /* 0x000000073f117292 */ /* 0x000fe2000f8e333f */
[----:B0-----:R-:W-:Y:S01]  /*8520*/  VIADD R5, R5, 0x7f ;  /* 0x0000007f05057836 */ /* 0x001fe20000000000 */
[----:B------:R-:W-:Y:S01]  /*8530*/  UIADD3 UR13, UR21, UR13, URZ ;  /* 0x0000000d150d7290 */ /* 0x000fe2000fffe03f */
[----:B------:R-:W-:-:S03]  /*8540*/  ULDC.64 UR22, c[0x0][0x198] ;  /* 0x0000660000167ab9 */ /* 0x000fc60000000a00 */
[----:B------:R-:W-:-:S04]  /*8550*/  SHF.R.S32.HI R8, RZ, 0x1f, R5 ;  /* 0x0000001fff087819 */ /* 0x000fc80000011405 */
[----:B------:R-:W-:Y:S01]  /*8560*/  LEA.HI R8, R8, R5, RZ, 0x7 ;  /* 0x0000000508087211 */ /* 0x000fe200078f38ff */
[----:B------:R-:W-:-:S03]  /*8570*/  IMAD.MOV.U32 R5, RZ, RZ, 0x1 ;  /* 0x00000001ff057424 */ /* 0x000fc600078e00ff */
[----:B------:R-:W-:-:S05]  /*8580*/  SHF.R.S32.HI R12, RZ, 0x7, R8 ;  /* 0x00000007ff0c7819 */ /* 0x000fca0000011408 */
[----:B------:R-:W-:-:S07]  /*8590*/  VIADD R0, R12, 0x1 ;  /* 0x000000010c007836 */ /* 0x000fce0000000000 */
.L_x_181:
[----:B------:R-:W-:-:S03]  /*85a0*/  UMOV UR4, 0xffffffff ;  /* 0xffffffff00047882 */ /* 0x000fc60000000000 */
[----:B------:R-:W-:Y:S05]  /*85b0*/  BRA.DIV UR4, `(.L_x_170) ;  /* 0x00000012040c7947 */ /* 0x000fea000b800000 */
[----:B------:R-:W-:-:S13]  /*85c0*/  ELECT P1, URZ, PT ;  /* 0x00000000003f782f */ /* 0x000fda0003820000 */
.L_x_195:
[----:B------:R-:W0:Y:S01]  /*85d0*/  LDC R7, c[0x0][0x28c] ;  /* 0x0000a300ff077b82 */ /* 0x000e220000000800 */
[----:B------:R-:W-:Y:S01]  /*85e0*/  BSSY B1, `(.L_x_171) ;  /* 0x0000035000017945 */ /* 0x000fe20003800000 */
[----:B0-----:R-:W-:-:S13]  /*85f0*/  ISETP.LT.OR P1, PT, R7, 0x1, !P1 ;  /* 0x000000010700780c */ /* 0x001fda0004f21670 */
[----:B------:R-:W-:Y:S05]  /*8600*/  @P1 BRA `(.L_x_172) ;  /* 0x0000000000c81947 */ /* 0x000fea0003800000 */
[----:B------:R-:W-:Y:S02]  /*8610*/  IMAD.SHL.U32 R14, R14, 0x80, RZ ;  /* 0x000000800e0e7824 */ /* 0x000fe400078e00ff */
[----:B------:R-:W-:Y:S02]  /*8620*/  IMAD.SHL.U32 R17, R11, 0x80, RZ ;  /* 0x000000800b117824 */ /* 0x000fe400078e00ff */
[----:B------:R-:W-:Y:S02]  /*8630*/  IMAD.MOV.U32 R20, RZ, RZ, RZ ;  /* 0x000000ffff147224 */ /* 0x000fe400078e00ff */
[----:B------:R-:W-:Y:S02]  /*8640*/  IMAD.MOV.U32 R7, RZ, RZ, R0 ;  /* 0x000000ffff077224 */ /* 0x000fe400078e0000 */
[----:B------:R-:W-:Y:S02]  /*8650*/  IMAD.MOV.U32 R8, RZ, RZ, R5 ;  /* 0x000000ffff087224 */ /* 0x000fe400078e0005 */
[----:B------:R-:W-:-:S07]  /*8660*/  IMAD.MOV.U32 R9, RZ, RZ, R13 ;  /* 0x000000ffff097224 */ /* 0x000fce00078e000d */
.L_x_176:
[----:B------:R-:W0:Y:S01]  /*8670*/  S2R R11, SR_CgaCtaId ;  /* 0x00000000000b7919 */ /* 0x000e220000008800 */
[----:B------:R-:W-:-:S04]  /*8680*/  MOV R10, 0x400 ;  /* 0x00000400000a7802 */ /* 0x000fc80000000f00 */
[----:B0-----:R-:W-:Y:S02]  /*8690*/  LEA R18, R11, R10, 0x18 ;  /* 0x0000000a0b127211 */ /* 0x001fe400078ec0ff */
[----:B------:R-:W-:Y:S01]  /*86a0*/  SHF.L.U32 R10, R8, 0x1f, RZ ;  /* 0x0000001f080a7819 */ /* 0x000fe200000006ff */
[----:B------:R-:W0:Y:S02]  /*86b0*/  @!P3 LDC R11, c[0x0][0x500] ;  /* 0x00014000ff0bbb82 */ /* 0x000e240000000800 */
[----:B------:R-:W-:-:S04]  /*86c0*/  IMAD R19, R9, 0x8, R18 ;  /* 0x0000000809137824 */ /* 0x000fc800078e0212 */
[----:B------:R-:W1:Y:S02]  /*86d0*/  SYNCS.PHASECHK.TRANS64.TRYWAIT P1, [R19+URZ+0x38], R10 ;  /* 0x0000380a130075a7 */ /* 0x000e64000802017f */
[----:B-1----:R-:W-:Y:S05]  /*86e0*/  @!P1 BRA `(.L_x_173) ;  /* 0x0000000c00e09947 */ /* 0x002fea0003800000 */
.L_x_196:
[----:B-1----:R-:W-:Y:S01]  /*86f0*/  PRMT R10, R16, 0x9910, RZ ;  /* 0x00009910100a7816 */ /* 0x002fe200000000ff */
[----:B0-----:R0:W-:Y:S03]  /*8700*/  @!P3 SYNCS.ARRIVE.TRANS64 RZ, [R19+URZ], R11 ;  /* 0x0000000b13ffb9a7 */ /* 0x0011e6000800003f */
[----:B------:R-:W-:-:S13]  /*8710*/  ISETP.NE.AND P1, PT, R10, 0x2, PT ;  /* 0x000000020a00780c */ /* 0x000fda0003f25270 */
[----:B0-----:R-:W-:Y:S05]  /*8720*/  @P1 BRA `(.L_x_174) ;  /* 0x0000000000041947 */ /* 0x001fea0003800000 */
[----:B------:R-:W-:Y:S01]  /*8730*/  BPT.TRAP 0x1 ;  /* 0x000000040000795c */ /* 0x000fe20000300000 */
.L_x_174:
[----:B------:R-:W-:Y:S05]  /*8740*/  @P0 BRA `(.L_x_175) ;  /* 0x0000000000040947 */ /* 0x000fea0003800000 */
[----:B------:R-:W-:Y:S01]  /*8750*/  BPT.TRAP 0x1 ;  /* 0x000000040000795c */ /* 0x000fe20000300000 */
.L_x_175:
[----:B------:R-:W-:Y:S01]  /*8760*/  IMAD R18, R9, 0x4000, R18 ;  /* 0x0000400009127824 */ /* 0x000fe200078e0212 */
[----:B------:R-:W-:Y:S01]  /*8770*/  R2UR UR9, R19 ;  /* 0x00000000130972ca */ /* 0x000fe200000e0000 */
[----:B------:R-:W-:Y:S01]  /*8780*/  VIADD R7, R7, 0xffffffff ;  /* 0xffffffff07077836 */ /* 0x000fe20000000000 */
[----:B------:R-:W-:Y:S01]  /*8790*/  UIADD3 UR4, UP0, UR22, 0xf0, URZ ;  /* 0x000000f016047890 */ /* 0x000fe2000ff1e03f */
[----:B------:R-:W-:Y:S01]  /*87a0*/  R2UR UR11, R17 ;  /* 0x00000000110b72ca */ /* 0x000fe200000e0000 */
[----:B------:R-:W-:Y:S01]  /*87b0*/  UIADD3 UR24, UP1, UR22, 0x1f0, URZ ;  /* 0x000001f016187890 */ /* 0x000fe2000ff3e03f */
[----:B------:R-:W-:Y:S01]  /*87c0*/  R2UR UR8, R18 ;  /* 0x00000000120872ca */ /* 0x000fe200000e0000 */
[----:B------:R-:W-:Y:S01]  /*87d0*/  UIADD3.X UR5, URZ, UR23, URZ, UP0, !UPT ;  /* 0x000000173f057290 */ /* 0x000fe200087fe43f */
[----:B------:R-:W-:Y:S01]  /*87e0*/  R2UR UR10, R20 ;  /* 0x00000000140a72ca */ /* 0x000fe200000e0000 */
[----:B------:R-:W-:Y:S01]  /*87f0*/  VIADD R9, R9, 0x1 ;  /* 0x0000000109097836 */ /* 0x000fe20000000000 */
[----:B------:R-:W-:Y:S01]  /*8800*/  R2UR UR12, R6 ;  /* 0x00000000060c72ca */ /* 0x000fe200000e0000 */
[----:B------:R-:W-:Y:S01]  /*8810*/  UIADD3.X UR25, URZ, UR23, URZ, UP1, !UPT ;  /* 0x000000173f197290 */ /* 0x000fe20008ffe43f */
[----:B------:R-:W-:Y:S01]  /*8820*/  R2UR UR19, R14 ;  /* 0x000000000e1372ca */ /* 0x000fe200000e0000 */
[----:B------:R-:W-:Y:S01]  /*8830*/  UMOV UR6, 0x0 ;  /* 0x0000000000067882 */ /* 0x000fe20000000000 */
[----:B------:R-:W-:Y:S01]  /*8840*/  ISETP.GT.AND P4, PT, R7, 0x1, PT ;  /* 0x000000010700780c */ /* 0x000fe20003f84270 */
[----:B------:R-:W-:Y:S01]  /*8850*/  UMOV UR7, 0x10000000 ;  /* 0x1000000000077882 */ /* 0x000fe20000000000 */
[----:B------:R-:W-:Y:S01]  /*8860*/  ISETP.NE.AND P1, PT, R9, 0x7, PT ;  /* 0x000000070900780c */ /* 0x000fe20003f25270 */
[----:B------:R-:W-:-:S02]  /*8870*/  VIADD R20, R20, 0x80 ;  /* 0x0000008014147836 */ /* 0x000fc40000000000 */
[----:B------:R-:W-:Y:S01]  /*8880*/  UIADD3 UR14, UR8, 0x180, URZ ;  /* 0x00000180080e7890 */ /* 0x000fe2000fffe03f */
[----:B------:R-:W-:Y:S01]  /*8890*/  SEL R11, RZ, 0x1, P1 ;  /* 0x00000001ff0b7807 */ /* 0x000fe20000800000 */
[----:B------:R-:W-:Y:S01]  /*88a0*/  UIADD3 UR15, UR8, 0x1c180, URZ ;  /* 0x0001c180080f7890 */ /* 0x000fe2000fffe03f */
[----:B------:R-:W-:Y:S02]  /*88b0*/  SEL R9, R9, RZ, P1 ;  /* 0x000000ff09097207 */ /* 0x000fe40000800000 */
[----:B------:R-:W-:Y:S02]  /*88c0*/  LOP3.LUT R8, R8, R11, RZ, 0x3c, !PT ;  /* 0x0000000b08087212 */ /* 0x000fe400078e3cff */
[----:B------:R-:W-:Y:S02]  /*88d0*/  UMOV UR8, UR14 ;  /* 0x0000000e00087c82 */ /* 0x000fe40008000000 */
[----:B------:R0:W-:Y:S02]  /*88e0*/  UTMALDG.3D [UR8], [UR4], desc[UR6] ;  /* 0x00000608040075b4 */ /* 0x0001e40008011000 */
[----:B0-----:R-:W-:Y:S01]  /*88f0*/  UMOV UR8, UR15 ;  /* 0x0000000f00087c82 */ /* 0x001fe20008000000 */
[----:B------:R-:W-:-:S02]  /*8900*/  UMOV UR11, UR19 ;  /* 0x00000013000b7c82 */ /* 0x000fc40008000000 */
[----:B------:R0:W-:Y:S02]  /*8910*/  UTMALDG.3D [UR8], [UR24], desc[UR6] ;  /* 0x00000608180075b4 */ /* 0x0001e40008011000 */
[----:B0-----:R-:W-:Y:S05]  /*8920*/  @P4 BRA `(.L_x_176) ;  /* 0xfffffffc00504947 */ /* 0x001fea000383ffff */
.L_x_172:
[----:B------:R-:W-:Y:S05]  /*8930*/  BSYNC B1 ;  /* 0x0000000000017941 */ /* 0x000fea0003800000 */
.L_x_171:
[----:B------:R-:W-:Y:S01]  /*8940*/  LOP3.LUT P5, RZ, R15, 0xff, RZ, 0xc0, !PT ;  /* 0x000000ff0fff7812 */ /* 0x000fe200078ac0ff */
[C---:B------:R-:W-:Y:S01]  /*8950*/  IMAD.IADD R13, R12.reuse, 0x1, R13 ;  /* 0x000000010c0d7824 */ /* 0x040fe200078e020d */
[----:B------:R-:W-:Y:S01]  /*8960*/  ULDC.64 UR4, c[0x0][0x650] ;  /* 0x0001940000047ab9 */ /* 0x000fe20000000a00 */
[C---:B------:R-:W-:Y:S01]  /*8970*/  ISETP.GE.U32.AND P4, PT, R12.reuse, 0x7, PT ;  /* 0x000000070c00780c */ /* 0x040fe20003f86070 */
[----:B------:R-:W-:Y:S01]  /*8980*/  BSSY B1, `(.L_x_177) ;  /* 0x000006c000017945 */ /* 0x000fe20003800000 */
[C---:B------:R-:W-:Y:S01]  /*8990*/  IMAD.WIDE.U32 R6, R13.reuse, 0x24924925, RZ ;  /* 0x249249250d067825 */ /* 0x040fe200078e00ff */
[----:B------:R-:W-:Y:S02]  /*89a0*/  ISETP.GT.U32.AND P1, PT, R13, 0x6, PT ;  /* 0x000000060d00780c */ /* 0x000fe40003f24070 */
[----:B------:R-:W-:Y:S01]  /*89b0*/  PRMT R15, RZ, 0x7610, R15 ;  /* 0x00007610ff0f7816 */ /* 0x000fe2000000000f */
[----:B------:R-:W-:Y:S01]  /*89c0*/  IMAD.MOV.U32 R11, RZ, RZ, -0x1 ;  /* 0xffffffffff0b7424 */ /* 0x000fe200078e00ff */
[----:B------:R-:W-:Y:S01]  /*89d0*/  ISETP.LT.U32.AND P1, PT, R12, 0x7, P1 ;  /* 0x000000070c00780c */ /* 0x000fe20000f21070 */
[----:B------:R-:W-:-:S02]  /*89e0*/  IMAD.MOV.U32 R14, RZ, RZ, -0x1 ;  /* 0xffffffffff0e7424 */ /* 0x000fc400078e00ff */
[----:B------:R-:W0:Y:S01]  /*89f0*/  @P5 S2R R9, SR_CgaCtaId ;  /* 0x0000000000095919 */ /* 0x000e220000008800 */
[----:B------:R-:W-:Y:S02]  /*8a00*/  SEL R6, RZ, 0x1, !P1 ;  /* 0x00000001ff067807 */ /* 0x000fe40004800000 */
[----:B------:R-:W-:Y:S02]  /*8a10*/  IADD3 R2, P1, R2, UR20, RZ ;  /* 0x0000001402027c10 */ /* 0x000fe4000ff3e0ff */
[----:B------:R-:W-:Y:S02]  /*8a20*/  @P5 MOV R8, 0x400 ;  /* 0x0000040000085802 */ /* 0x000fe40000000f00 */
[----:B------:R-:W-:Y:S02]  /*8a30*/  IADD3.X R3, R3, UR13, RZ, P1, !PT ;  /* 0x0000000d03037c10 */ /* 0x000fe40008ffe4ff */
[----:B------:R-:W-:Y:S02]  /*8a40*/  ISETP.GE.U32.AND P1, PT, R2, UR4, PT ;  /* 0x0000000402007c0c */ /* 0x000fe4000bf26070 */
[----:B------:R-:W-:-:S02]  /*8a50*/  LOP3.LUT R5, R5, R6, RZ, 0x3c, !PT ;  /* 0x0000000605057212 */ /* 0x000fc400078e3cff */
[----:B------:R-:W-:Y:S02]  /*8a60*/  ISETP.GE.U32.AND.EX P1, PT, R3, UR5, PT, P1 ;  /* 0x0000000503007c0c */ /* 0x000fe4000bf26110 */
[----:B0-----:R-:W-:Y:S01]  /*8a70*/  @P5 LEA R8, R9, R8, 0x18 ;  /* 0x0000000809085211 */ /* 0x001fe200078ec0ff */
[----:B------:R-:W-:-:S03]  /*8a80*/  IMAD.IADD R9, R13, 0x1, -R7 ;  /* 0x000000010d097824 */ /* 0x000fc600078e0a07 */
[----:B------:R0:W-:Y:S02]  /*8a90*/  @P5 SYNCS.ARRIVE.TRANS64.A1T0 RZ, [R8+URZ+0x88], RZ ;  /* 0x000088ff08ff59a7 */ /* 0x0001e4000810003f */
[----:B------:R-:W-:Y:S02]  /*8aa0*/  LEA.HI R9, R9, R7, RZ, 0x1f ;  /* 0x0000000709097211 */ /* 0x000fe400078ff8ff */
[----:B------:R-:W-:Y:S02]  /*8ab0*/  PRMT R7, RZ, 0x7610, R7 ;  /* 0x00007610ff077816 */ /* 0x000fe40000000007 */
[----:B------:R-:W-:-:S04]  /*8ac0*/  SHF.R.U32.HI R6, RZ, 0x2, R9 ;  /* 0x00000002ff067819 */ /* 0x000fc80000011609 */
[----:B------:R-:W-:Y:S01]  /*8ad0*/  @P4 LOP3.LUT R5, R5, 0x1, R6, 0x78, !PT ;  /* 0x0000000105054812 */ /* 0x000fe200078e7806 */
[----:B------:R-:W-:Y:S02]  /*8ae0*/  IMAD R13, R6, -0x7, R13 ;  /* 0xfffffff9060d7824 */ /* 0x000fe400078e020d */
[----:B------:R-:W-:Y:S01]  /*8af0*/  IMAD.MOV.U32 R6, RZ, RZ, -0x1 ;  /* 0xffffffffff067424 */ /* 0x000fe200078e00ff */
[----:B0-----:R-:W-:Y:S06]  /*8b00*/  @P1 BRA `(.L_x_178) ;  /* 0x00000004004c1947 */ /* 0x001fec0003800000 */
[----:B------:R-:W-:Y:S01]  /*8b10*/  ULDC.64 UR4, c[0x0][0x628] ;  /* 0x00018a0000047ab9 */ /* 0x000fe20000000a00 */
[----:B------:R-:W0:Y:S01]  /*8b20*/  S2R R17, SR_CTAID.X ;  /* 0x0000000000117919 */ /* 0x000e220000002500 */
[----:B------:R-:W-:Y:S01]  /*8b30*/  ISETP.NE.U32.AND P1, PT, RZ, UR4, PT ;  /* 0x00000004ff007c0c */ /* 0x000fe2000bf25070 */
[----:B------:R-:W-:Y:S01]  /*8b40*/  ULDC UR7, c[0x0][0x630] ;  /* 0x00018c0000077ab9 */ /* 0x000fe20000000800 */
[----:B------:R-:W-:Y:S01]  /*8b50*/  IMAD.MOV.U32 R6, RZ, RZ, R2 ;  /* 0x000000ffff067224 */ /* 0x000fe200078e0002 */
[----:B------:R-:W1:Y:S01]  /*8b60*/  S2R R14, SR_CTAID.Y ;  /* 0x00000000000e7919 */ /* 0x000e620000002600 */
[----:B------:R-:W-:Y:S01]  /*8b70*/  ISETP.NE.AND.EX P1, PT, RZ, UR5, PT, P1 ;  /* 0x00000005ff007c0c */ /* 0x000fe2000bf25310 */
[----:B------:R-:W-:-:S12]  /*8b80*/  IMAD.MOV.U32 R7, RZ, RZ, R3 ;  /* 0x000000ffff077224 */ /* 0x000fd800078e0003 */
[----:B------:R-:W-:Y:S05]  /*8b90*/  @!P1 BRA `(.L_x_179) ;  /* 0x0000000000289947 */ /* 0x000fea0003800000 */
[----:B------:R-:W-:Y:S02]  /*8ba0*/  ULDC UR6, c[0x0][0x634] ;  /* 0x00018d0000067ab9 */ /* 0x000fe40000000800 */
[----:B------:R-:W-:-:S05]  /*8bb0*/  IADD3 R11, P1, R2, UR6, RZ ;  /* 0x00000006020b7c10 */ /* 0x000fca000ff3e0ff */
[----:B------:R-:W-:-:S04]  /*8bc0*/  IMAD.X R19, RZ, RZ, R3, P1 ;  /* 0x000000ffff137224 */ /* 0x000fc800008e0603 */
[----:B------:R-:W-:-:S04]  /*8bd0*/  IMAD.WIDE.U32 R8, R19, UR4, RZ ;  /* 0x0000000413087c25 */ /* 0x000fc8000f8e00ff */
[----:B------:R-:W-:-:S04]  /*8be0*/  IMAD.WIDE.U32 R8, P1, R11, UR5, R8 ;  /* 0x000000050b087c25 */ /* 0x000fc8000f820008 */
[----:B------:R-:W-:-:S04]  /*8bf0*/  IMAD.WIDE.U32 R10, R11, UR4, RZ ;  /* 0x000000040b0a7c25 */ /* 0x000fc8000f8e00ff */
[----:B------:R-:W-:Y:S01]  /*8c00*/  IMAD.X R7, RZ, RZ, RZ, P1 ;  /* 0x000000ffff077224 */ /* 0x000fe200008e06ff */
[----:B------:R-:W-:Y:S01]  /*8c10*/  IADD3 RZ, P1, R11, R8, RZ ;  /* 0x000000080bff7210 */ /* 0x000fe20007f3e0ff */
[----:B------:R-:W-:-:S04]  /*8c20*/  IMAD.MOV.U32 R6, RZ, RZ, R9 ;  /* 0x000000ffff067224 */ /* 0x000fc800078e0009 */
[----:B------:R-:W-:-:S08]  /*8c30*/  IMAD.WIDE.U32.X R6, R19, UR5, R6, P1 ;  /* 0x0000000513067c25 */ /* 0x000fd000088e0406 */
.L_x_179:
[--C-:B------:R-:W-:Y:S01]  /*8c40*/  SHF.R.U64 R10, R6, UR7, R7.reuse ;  /* 0x00000007060a7c19 */ /* 0x100fe20008001207 */
[----:B------:R-:W-:Y:S01]  /*8c50*/  ULDC.64 UR4, c[0x0][0x620] ;  /* 0x0001880000047ab9 */ /* 0x000fe20000000a00 */
[----:B------:R-:W-:Y:S01]  /*8c60*/  SHF.R.U32.HI R6, RZ, UR7, R7 ;  /* 0x00000007ff067c19 */ /* 0x000fe20008011607 */
[----:B------:R-:W2:Y:S01]  /*8c70*/  LDC R22, c[0x0][0x144] ;  /* 0x00005100ff167b82 */ /* 0x000ea20000000800 */
[----:B------:R-:W-:Y:S01]  /*8c80*/  IADD3 R9, P1, RZ, -R10, RZ ;  /* 0x8000000aff097210 */ /* 0x000fe20007f3e0ff */
[----:B------:R-:W-:Y:S01]  /*8c90*/  ULDC.64 UR8, c[0x0][0x640] ;  /* 0x0001900000087ab9 */ /* 0x000fe20000000a00 */
[----:B0-----:R-:W-:Y:S01]  /*8ca0*/  I2FP.F32.U32 R11, R17 ;  /* 0x00000011000b7245 */ /* 0x001fe20000201000 */
[----:B------:R-:W-:Y:S02]  /*8cb0*/  ULDC UR6, c[0x0][0x608] ;  /* 0x0001820000067ab9 */ /* 0x000fe40000000800 */
[----:B------:R-:W-:Y:S01]  /*8cc0*/  IMAD.X R6, RZ, RZ, ~R6, P1 ;  /* 0x000000ffff067224 */ /* 0x000fe200008e0e06 */
[----:B------:R-:W-:Y:S01]  /*8cd0*/  ISETP.NE.U32.AND P1, PT, RZ, UR8, PT ;  /* 0x00000008ff007c0c */ /* 0x000fe2000bf25070 */
[----:B------:R-:W0:Y:S02]  /*8ce0*/  LDC R19, c[0x0][0x148] ;  /* 0x00005200ff137b82 */ /* 0x000e240000000800 */
[----:B------:R-:W-:Y:S01]  /*8cf0*/  IMAD R8, R6, UR4, RZ ;  /* 0x0000000406087c24 */ /* 0x000fe2000f8e02ff */
[----:B------:R-:W-:Y:S01]  /*8d00*/  ISETP.NE.AND.EX P1, PT, RZ, UR9, PT, P1 ;  /* 0x00000009ff007c0c */ /* 0x000fe2000bf25310 */
[----:B------:R-:W-:Y:S01]  /*8d10*/  IMAD.WIDE.U32 R6, R9, UR4, R2 ;  /* 0x0000000409067c25 */ /* 0x000fe2000f8e0002 */
[----:B------:R-:W-:-:S03]  /*8d20*/  ULDC UR4, c[0x0][0x150] ;  /* 0x0000540000047ab9 */ /* 0x000fc60000000800 */
[----:B------:R-:W-:Y:S02]  /*8d30*/  IMAD R9, R9, UR5, R8 ;  /* 0x0000000509097c24 */ /* 0x000fe4000f8e0208 */
[----:B------:R-:W-:Y:S01]  /*8d40*/  FMUL R8, R11, UR4 ;  /* 0x000000040b087c20 */ /* 0x000fe20008400000 */
[----:B------:R-:W-:Y:S01]  /*8d50*/  ULDC UR4, c[0x0][0x618] ;  /* 0x0001860000047ab9 */ /* 0x000fe20000000800 */
[----:B------:R-:W-:Y:S01]  /*8d60*/  ULDC UR5, c[0x0][0x154] ;  /* 0x0000550000057ab9 */ /* 0x000fe20000000800 */
[----:B------:R-:W-:-:S03]  /*8d70*/  IMAD.IADD R7, R7, 0x1, R9 ;  /* 0x0000000107077824 */ /* 0x000fc600078e0209 */
[----:B------:R-:W3:Y:S02]  /*8d80*/  F2I.U32.TRUNC.NTZ R8, R8 ;  /* 0x0000000800087305 */ /* 0x000ee4000020f000 */
[----:B------:R-:W-:Y:S02]  /*8d90*/  SHF.R.U64 R11, R6, UR4, R7 ;  /* 0x00000004060b7c19 */ /* 0x000fe40008001207 */
[----:B-1----:R-:W-:-:S05]  /*8da0*/  I2FP.F32.U32 R6, R14 ;  /* 0x0000000e00067245 */ /* 0x002fca0000201000 */
[----:B------:R-:W-:Y:S01]  /*8db0*/  FMUL R21, R6, UR5 ;  /* 0x0000000506157c20 */ /* 0x000fe20008400000 */
[----:B------:R-:W-:Y:S01]  /*8dc0*/  SHF.R.U32.HI R6, RZ, UR4, R7 ;  /* 0x00000004ff067c19 */ /* 0x000fe20008011607 */
[----:B------:R-:W-:-:S03]  /*8dd0*/  ULDC UR4, c[0x0][0x658] ;  /* 0x0001960000047ab9 */ /* 0x000fc60000000800 */
[--C-:B------:R-:W-:Y:S01]  /*8de0*/  SHF.R.U64 R20, R11, UR6, R6.reuse ;  /* 0x000000060b147c19 */ /* 0x100fe20008001206 */
[----:B------:R-:W1:Y:S01]  /*8df0*/  F2I.U32.TRUNC.NTZ R21, R21 ;  /* 0x0000001500157305 */ /* 0x000e62000020f000 */
[----:B------:R-:W-:Y:S01]  /*8e00*/  SHF.R.U32.HI R7, RZ, UR6, R6 ;  /* 0x00000006ff077c19 */ /* 0x000fe20008011606 */
[----:B---3--:R-:W-:-:S03]  /*8e10*/  IMAD.MOV R8, RZ, RZ, -R8 ;  /* 0x000000ffff087224 */ /* 0x008fc600078e0a08 */
[----:B------:R-:W-:Y:S01]  /*8e20*/  SHF.R.U64 R18, R20, UR4, R7 ;  /* 0x0000000414127c19 */ /* 0x000fe20008001207 */
[----:B--2---:R-:W-:Y:S01]  /*8e30*/  IMAD R17, R22, R8, R17 ;  /* 0x0000000816117224 */ /* 0x004fe200078e0211 */
[----:B------:R-:W-:-:S03]  /*8e40*/  SHF.R.U32.HI R23, RZ, UR4, R7 ;  /* 0x00000004ff177c19 */ /* 0x000fc60008011607 */
[----:B------:R-:W-:Y:S02]  /*8e50*/  IMAD.MOV.U32 R6, RZ, RZ, R18 ;  /* 0x000000ffff067224 */ /* 0x000fe400078e0012 */
[----:B------:R-:W-:Y:S01]  /*8e60*/  IMAD.MOV.U32 R7, RZ, RZ, R23 ;  /* 0x000000ffff077224 */ /* 0x000fe200078e0017 */
[----:B-1----:R-:W-:Y:S06]  /*8e70*/  @!P1 BRA `(.L_x_180) ;  /* 0x0000000000289947 */ /* 0x002fec0003800000 */
[----:B------:R-:W-:Y:S02]  /*8e80*/  ULDC UR4, c[0x0][0x64c] ;  /* 0x0001930000047ab9 */ /* 0x000fe40000000800 */
[----:B------:R-:W-:-:S05]  /*8e90*/  IADD3 R7, P1, R18, UR4, RZ ;  /* 0x0000000412077c10 */ /* 0x000fca000ff3e0ff */
[----:B------:R-:W-:-:S04]  /*8ea0*/  IMAD.X R23, RZ, RZ, R23, P1 ;  /* 0x000000ffff177224 */ /* 0x000fc800008e0617 */
[----:B------:R-:W-:-:S04]  /*8eb0*/  IMAD.WIDE.U32 R8, R23, UR8, RZ ;  /* 0x0000000817087c25 */ /* 0x000fc8000f8e00ff */
[----:B------:R-:W-:-:S04]  /*8ec0*/  IMAD.WIDE.U32 R8, P1, R7, UR9, R8 ;  /* 0x0000000907087c25 */ /* 0x000fc8000f820008 */
[----:B------:R-:W-:-:S04]  /*8ed0*/  IMAD.WIDE.U32 R6, R7, UR8, RZ ;  /* 0x0000000807067c25 */ /* 0x000fc8000f8e00ff */
[----:B------:R-:W-:Y:S01]  /*8ee0*/  IMAD.MOV.U32 R6, RZ, RZ, R9 ;  /* 0x000000ffff067224 */ /* 0x000fe200078e0009 */
[----:B------:R-:W-:Y:S01]  /*8ef0*/  IADD3 RZ, P4, R7, R8, RZ ;  /* 0x0000000807ff7210 */ /* 0x000fe20007f9e0ff */
[----:B------:R-:W-:-:S04]  /*8f00*/  IMAD.X R7, RZ, RZ, RZ, P1 ;  /* 0x000000ffff077224 */ /* 0x000fc800008e06ff */
[----:B------:R-:W-:-:S08]  /*8f10*/  IMAD.WIDE.U32.X R6, R23, UR9, R6, P4 ;  /* 0x0000000917067c25 */ /* 0x000fd0000a0e0406 */
.L_x_180:
[----:B------:R-:W-:Y:S01]  /*8f20*/  ULDC UR4, c[0x0][0x648] ;  /* 0x0001920000047ab9 */ /* 0x000fe20000000800 */
[----:B------:R-:W-:Y:S01]  /*8f30*/  LOP3.LUT R20, R20, UR17, RZ, 0xc0, !PT ;  /* 0x0000001114147c12 */ /* 0x000fe2000f8ec0ff */
[----:B------:R-:W-:Y:S01]  /*8f40*/  IMAD.MOV R21, RZ, RZ, -R21 ;  /* 0x000000ffff157224 */ /* 0x000fe200078e0a15 */
[----:B------:R-:W-:Y:S01]  /*8f50*/  SHF.R.U64 R7, R6, UR4, R7 ;  /* 0x0000000406077c19 */ /* 0x000fe20008001207 */
[----:B------:R-:W-:Y:S01]  /*8f60*/  ULDC UR4, c[0x0][0x638] ;  /* 0x00018e0000047ab9 */ /* 0x000fe20000000800 */
[----:B------:R-:W-:Y:S01]  /*8f70*/  LOP3.LUT R11, R11, UR16, RZ, 0xc0, !PT ;  /* 0x000000100b0b7c12 */ /* 0x000fe2000f8ec0ff */
[----:B0-----:R-:W-:Y:S01]  /*8f80*/  @P2 IMAD R17, R19, R21, R14 ;  /* 0x0000001513112224 */ /* 0x001fe200078e020e */
[----:B------:R-:W-:Y:S01]  /*8f90*/  ULDC UR5, c[0x0][0x610] ;  /* 0x0001840000057ab9 */ /* 0x000fe20000000800 */
[----:B------:R-:W-:Y:S02]  /*8fa0*/  IMAD.MOV R9, RZ, RZ, -R7 ;  /* 0x000000ffff097224 */ /* 0x000fe400078e0a07 */
[----:B------:R-:W-:-:S02]  /*8fb0*/  IMAD R20, R7, UR18, R20 ;  /* 0x0000001207147c24 */ /* 0x000fc4000f8e0214 */
[----:B------:R-:W-:Y:S01]  /*8fc0*/  IMAD R18, R9, UR4, R18 ;  /* 0x0000000409127c24 */ /* 0x000fe2000f8e0212 */
[----:B------:R-:W-:Y:S01]  /*8fd0*/  ULDC UR4, c[0x0][0x600] ;  /* 0x0001800000047ab9 */ /* 0x000fe20000000800 */
[----:B------:R-:W-:Y:S02]  /*8fe0*/  IMAD R17, R20, UR5, R17 ;  /* 0x0000000514117c24 */ /* 0x000fe4000f8e0211 */
[----:B------:R-:W-:Y:S02]  /*8ff0*/  IMAD R18, R18, UR4, R11 ;  /* 0x0000000412127c24 */ /* 0x000fe4000f8e020b */
[----:B------:R-:W-:Y:S02]  /*9000*/  IMAD.MOV.U32 R7, RZ, RZ, 0x1 ;  /* 0x00000001ff077424 */ /* 0x000fe400078e00ff */
[----:B------:R-:W-:Y:S01]  /*9010*/  IMAD.MOV.U32 R6, RZ, RZ, R10 ;  /* 0x000000ffff067224 */ /* 0x000fe200078e000a */
[----:B------:R-:W-:Y:S02]  /*9020*/  SEL R14, R18, R17, !P2 ;  /* 0x00000011120e7207 */ /* 0x000fe40005000000 */
[----:B------:R-:W-:-:S07]  /*9030*/  SEL R11, R17, R18, !P2 ;  /* 0x00000012110b7207 */ /* 0x000fce0005000000 */
.L_x_178:
[----:B------:R-:W-:Y:S05]  /*9040*/  BSYNC B1 ;  /* 0x0000000000017941 */ /* 0x000fea0003800000 */
.L_x_177:
[----:B------:R-:W-:-:S13]  /*9050*/  LOP3.LUT P1, RZ, R7, 0xff, RZ, 0xc0, !PT ;  /* 0x000000ff07ff7812 */ /* 0x000fda000782c0ff */
[----:B------:R-:W-:Y:S05]  /*9060*/  @P1 BRA `(.L_x_181) ;  /* 0xfffffff4004c1947 */ /* 0x000fea000383ffff */
[----:B------:R-:W-:Y:S05]  /*9070*/  BSYNC B0 ;  /* 0x0000000000007941 */ /* 0x000fea0003800000 */
.L_x_169:
[----:B------:R-:W-:-:S03]  /*9080*/  UMOV UR4, 0xffffffff ;  /* 0xffffffff00047882 */ /* 0x000fc60000000000 */
[----:B------:R-:W-:Y:S05]  /*9090*/  BRA.DIV UR4, `(.L_x_182) ;  /* 0x0000000604887947 */ /* 0x000fea000b800000 */
[----:B------:R-:W-:-:S13]  /*90a0*/  ELECT P0, URZ, PT ;  /* 0x00000000003f782f */ /* 0x000fda0003800000 */
.L_x_199:
[----:B------:R-:W-:Y:S04]  /*90b0*/  BSSY B0, `(.L_x_183) ;  /* 0x0000046000007945 */ /* 0x000fe80003800000 */
[----:B------:R-:W-:Y:S05]  /*90c0*/  @!P0 BRA `(.L_x_184) ;  /* 0x0000000400108947 */ /* 0x000fea0003800000 */
[----:B------:R-:W-:-:S04]  /*90d0*/  LOP3.LUT R4, R4, 0x2, RZ, 0xfc, !PT ;  /* 0x0000000204047812 */ /* 0x000fc800078efcff */
[----:B------:R-:W-:-:S13]  /*90e0*/  ISETP.NE.AND P0, PT, R4, 0x3, PT ;  /* 0x000000030400780c */ /* 0x000fda0003f05270 */
[----:B------:R-:W-:Y:S05]  /*90f0*/  @!P0 BRA `(.L_x_185) ;  /* 0x0000000000048947 */ /* 0x000fea0003800000 */
[----:B------:R-:W-:Y:S01]  /*9100*/  BPT.TRAP 0x1 ;  /* 0x000000040000795c */ /* 0x000fe20000300000 */
.L_x_185:
[----:B------:R-:W0:Y:S01]  /*9110*/  S2R R3, SR_CgaCtaId ;  /* 0x0000000000037919 */ /* 0x000e220000008800 */
[----:B------:R-:W-:-:S04]  /*9120*/  MOV R0, 0x400 ;  /* 0x0000040000007802 */ /* 0x000fc80000000f00 */
[----:B0-----:R-:W-:Y:S02]  /*9130*/  LEA R0, R3, R0, 0x18 ;  /* 0x0000000003007211 */ /* 0x001fe400078ec0ff */
[----:B------:R-:W-:-:S03]  /*9140*/  SHF.L.U32 R3, R5, 0x1f, RZ ;  /* 0x0000001f05037819 */ /* 0x000fc600000006ff */
[----:B------:R-:W-:-:S04]  /*9150*/  VIADD R0, R0, 0x38 ;  /* 0x0000003800007836 */ /* 0x000fc80000000000 */
[C---:B------:R-:W-:Y:S02]  /*9160*/  IMAD R6, R13.reuse, 0x8, R0 ;  /* 0x000000080d067824 */ /* 0x040fe400078e0200 */
[----:B------:R-:W-:Y:S02]  /*9170*/  VIADD R13, R13, 0x1 ;  /* 0x000000010d0d7836 */ /* 0x000fe40000000000 */
[----:B------:R-:W0:Y:S03]  /*9180*/  SYNCS.PHASECHK.TRANS64.TRYWAIT P0, [R6+URZ], R3 ;  /* 0x00000003060075a7 */ /* 0x000e26000800017f */
[----:B------:R-:W-:-:S04]  /*9190*/  ISETP.NE.AND P1, PT, R13, 0x7, PT ;  /* 0x000000070d00780c */ /* 0x000fc80003f25270 */
[----:B------:R-:W-:Y:S02]  /*91a0*/  SEL R2, RZ, 0x1, P1 ;  /* 0x00000001ff027807 */ /* 0x000fe40000800000 */
[----:B------:R-:W-:Y:S02]  /*91b0*/  SEL R13, R13, RZ, P1 ;  /* 0x000000ff0d0d7207 */ /* 0x000fe40000800000 */
[----:B------:R-:W-:-:S03]  /*91c0*/  LOP3.LUT R8, R5, R2, RZ, 0x3c, !PT ;  /* 0x0000000205087212 */ /* 0x000fc600078e3cff */
[----:B------:R-:W-:Y:S01]  /*91d0*/  IMAD R7, R13, 0x8, R0 ;  /* 0x000000080d077824 */ /* 0x000fe200078e0200 */
[----:B------:R-:W-:Y:S01]  /*91e0*/  SHF.L.U32 R4, R8, 0x1f, RZ ;  /* 0x0000001f08047819 */ /* 0x000fe200000006ff */
[----:B0-----:R-:W-:Y:S06]  /*91f0*/  @!P0 BRA `(.L_x_186) ;  /* 0x0000000400548947 */ /* 0x001fec0003800000 */
.L_x_200:
[----:B------:R-:W1:Y:S01]  /*9200*/  SYNCS.PHASECHK.TRANS64.TRYWAIT P0, [R7+URZ], R4 ;  /* 0x00000004070075a7 */ /* 0x000e62000800017f */
[----:B------:R-:W-:-:S05]  /*9210*/  VIADD R2, R13, 0x1 ;  /* 0x000000010d027836 */ /* 0x000fca0000000000 */
[----:B------:R-:W-:-:S04]  /*9220*/  ISETP.NE.AND P1, PT, R2, 0x7, PT ;  /* 0x000000070200780c */ /* 0x000fc80003f25270 */
[----:B0-----:R-:W-:Y:S02]  /*9230*/  SEL R3, RZ, 0x1, P1 ;  /* 0x00000001ff037807 */ /* 0x001fe40000800000 */
[----:B------:R-:W-:Y:S02]  /*9240*/  SEL R9, R2, RZ, P1 ;  /* 0x000000ff02097207 */ /* 0x000fe40000800000 */
[----:B------:R-:W-:-:S03]  /*9250*/  LOP3.LUT R8, R8, R3, RZ, 0x3c, !PT ;  /* 0x0000000308087212 */ /* 0x000fc600078e3cff */
[----:B------:R-:W-:Y:S01]  /*9260*/  IMAD R6, R9, 0x8, R0 ;  /* 0x0000000809067824 */ /* 0x000fe200078e0200 */
[----:B------:R-:W-:Y:S01]  /*9270*/  SHF.L.U32 R5, R8, 0x1f, RZ ;  /* 0x0000001f08057819 */ /* 0x000fe200000006ff */
[----:B-1----:R-:W-:Y:S06]  /*9280*/  @!P0 BRA `(.L_x_187) ;  /* 0x0000000400448947 */ /* 0x002fec0003800000 */
.L_x_201:
[----:B------:R-:W1:Y:S01]  /*9290*/  SYNCS.PHASECHK.TRANS64.TRYWAIT P0, [R6+URZ], R5 ;  /* 0x00000005060075a7 */ /* 0x000e62000800017f */
[----:B------:R-:W-:-:S05]  /*92a0*/  VIADD R2, R9, 0x1 ;  /* 0x0000000109027836 */ /* 0x000fca0000000000 */
[----:B------:R-:W-:-:S04]  /*92b0*/  ISETP.NE.AND P1, PT, R2, 0x7, PT ;  /* 0x000000070200780c */ /* 0x000fc80003f25270 */
[----:B------:R-:W-:Y:S02]  /*92c0*/  SEL R3, RZ, 0x1, P1 ;  /* 0x00000001ff037807 */ /* 0x000fe40000800000 */
[----:B0-----:R-:W-:Y:S02]  /*92d0*/  SEL R7, R2, RZ, P1 ;  /* 0x000000ff02077207 */ /* 0x001fe40000800000 */
[----:B------:R-:W-:-:S03]  /*92e0*/  LOP3.LUT R8, R8, R3, RZ, 0x3c, !PT ;  /* 0x0000000308087212 */ /* 0x000fc600078e3cff */
[----:B------:R-:W-:Y:S01]  /*92f0*/  IMAD R9, R7, 0x8, R0 ;  /* 0x0000000807097824 */ /* 0x000fe200078e0200 */
[----:B------:R-:W-:Y:S01]  /*9300*/  SHF.L.U32 R4, R8, 0x1f, RZ ;  /* 0x0000001f08047819 */ /* 0x000fe200000006ff */
[----:B-1----:R-:W-:Y:S06]  /*9310*/  @!P0 BRA `(.L_x_188) ;  /* 0x0000000400348947 */ /* 0x002fec0003800000 */
.L_x_202:
[----:B------:R-:W1:Y:S01]  /*9320*/  SYNCS.PHASECHK.TRANS64.TRYWAIT P0, [R9+URZ], R4 ;  /* 0x00000004090075a7 */ /* 0x000e62000800017f */
[----:B------:R-:W-:-:S05]  /*9330*/  VIADD R2, R7, 0x1 ;  /* 0x0000000107027836 */ /* 0x000fca0000000000 */
[----:B------:R-:W-:-:S04]  /*9340*/  ISETP.NE.AND P1, PT, R2, 0x7, PT ;  /* 0x000000070200780c */ /* 0x000fc80003f25270 */
[----:B------:R-:W-:Y:S02]  /*9350*/  SEL R3, RZ, 0x1, P1 ;  /* 0x00000001ff037807 */ /* 0x000fe40000800000 */
[----:B------:R-:W-:Y:S02]  /*9360*/  SEL R7, R2, RZ, P1 ;  /* 0x000000ff02077207 */ /* 0x000fe40000800000 */
[----:B------:R-:W-:-:S03]  /*9370*/  LOP3.LUT R8, R8, R3, RZ, 0x3c, !PT ;  /* 0x0000000308087212 */ /* 0x000fc600078e3cff */
[----:B------:R-:W-:Y:S01]  /*9380*/  IMAD R10, R7, 0x8, R0 ;  /* 0x00000008070a7824 */ /* 0x000fe200078e0200 */
[----:B0-----:R-:W-:Y:S01]  /*9390*/  SHF.L.U32 R5, R8, 0x1f, RZ ;  /* 0x0000001f08057819 */ /* 0x001fe200000006ff */
[----:B-1----:R-:W-:Y:S06]  /*93a0*/  @!P0 BRA `(.L_x_189) ;  /* 0x0000000400248947 */ /* 0x002fec0003800000 */
.L_x_203:
[----:B------:R-:W1:Y:S01]  /*93b0*/  SYNCS.PHASECHK.TRANS64.TRYWAIT P0, [R10+URZ], R5 ;  /* 0x000000050a0075a7 */ /* 0x000e62000800017f */
[----:B------:R-:W-:-:S05]  /*93c0*/  VIADD R2, R7, 0x1 ;  /* 0x0000000107027836 */ /* 0x000fca0000000000 */
[----:B------:R-:W-:-:S04]  /*93d0*/  ISETP.NE.AND P1, PT, R2, 0x7, PT ;  /* 0x000000070200780c */ /* 0x000fc80003f25270 */
[----:B------:R-:W-:Y:S02]  /*93e0*/  SEL R3, RZ, 0x1, P1 ;  /* 0x00000001ff037807 */ /* 0x000fe40000800000 */
[----:B------:R-:W-:Y:S02]  /*93f0*/  SEL R7, R2, RZ, P1 ;  /* 0x000000ff02077207 */ /* 0x000fe40000800000 */
[----:B0-----:R-:W-:-:S03]  /*9400*/  LOP3.LUT R9, R8, R3, RZ, 0x3c, !PT ;  /* 0x0000000308097212 */ /* 0x001fc600078e3cff */
[----:B------:R-:W-:Y:S01]  /*9410*/  IMAD R11, R7, 0x8, R0 ;  /* 0x00000008070b7824 */ /* 0x000fe200078e0200 */
[----:B------:R-:W-:Y:S01]  /*9420*/  SHF.L.U32 R6, R9, 0x1f, RZ ;  /* 0x0000001f09067819 */ /* 0x000fe200000006ff */
[----:B-1----:R-:W-:Y:S06]  /*9430*/  @!P0 BRA `(.L_x_190) ;  /* 0x0000000400148947 */ /* 0x002fec0003800000 */
.L_x_204:
[----:B------:R-:W1:Y:S01]  /*9440*/  SYNCS.PHASECHK.TRANS64.TRYWAIT P0, [R11+URZ], R6 ;  /* 0x000000060b0075a7 */ /* 0x000e62000800017f */
[----:B------:R-:W-:-:S05]  /*9450*/  VIADD R2, R7, 0x1 ;  /* 0x0000000107027836 */ /* 0x000fca0000000000 */
[----:B------:R-:W-:-:S04]  /*9460*/  ISETP.NE.AND P1, PT, R2, 0x7, PT ;  /* 0x000000070200780c */ /* 0x000fc80003f25270 */
[----:B------:R-:W-:Y:S02]  /*9470*/  SEL R4, RZ, 0x1, P1 ;  /* 0x00000001ff047807 */ /* 0x000fe40000800000 */
[----:B------:R-:W-:Y:S02]  /*9480*/  SEL R3, R2, RZ, P1 ;  /* 0x000000ff02037207 */ /* 0x000fe40000800000 */
[----:B------:R-:W-:Y:S01]  /*9490*/  LOP3.LUT R4, R9, R4, RZ, 0x3c, !PT ;  /* 0x0000000409047212 */ /* 0x000fe200078e3cff */
[----:B-1----:R-:W-:Y:S06]  /*94a0*/  @!P0 BRA `(.L_x_191) ;  /* 0x00000004000c8947 */ /* 0x002fec0003800000 */
.L_x_205:
[----:B------:R-:W-:Y:S01]  /*94b0*/  IMAD R3, R3, 0x8, R0 ;  /* 0x0000000803037824 */ /* 0x000fe200078e0200 */
[----:B------:R-:W-:-:S07]  /*94c0*/  SHF.L.U32 R0, R4, 0x1f, RZ ;  /* 0x0000001f04007819 */ /* 0x000fce00000006ff */
.L_x_192:
[----:B--2---:R2:W3:Y:S02]  /*94d0*/  SYNCS.PHASECHK.TRANS64.TRYWAIT P0, [R3+URZ], R0 ;  /* 0x00000000030075a7 */ /* 0x0044e4000800017f */
[----:B---3--:R-:W-:Y:S05]  /*94e0*/  @!P0 NANOSLEEP.SYNCS 0x989680 ;  /* 0x009896800000895d */ /* 0x008fea0003900000 */
[----:B------:R-:W3:Y:S02]  /*94f0*/  @!P0 SYNCS.PHASECHK.TRANS64 P0, [R3+URZ], R0 ;  /* 0x00000000030085a7 */ /* 0x000ee4000800007f */
[----:B---3--:R-:W-:Y:S05]  /*9500*/  @!P0 BRA `(.L_x_192) ;  /* 0xfffffffc00f08947 */ /* 0x008fea000383ffff */
.L_x_184:
[----:B------:R-:W-:Y:S05]  /*9510*/  BSYNC B0 ;  /* 0x0000000000007941 */ /* 0x000fea0003800000 */
.L_x_183:
[----:B------:R-:W-:Y:S05]  /*9520*/  EXIT ;  /* 0x000000000000794d */ /* 0x000fea0003800000 */
.L_x_17:
[----:B-1----:R-:W-:-:S04]  /*9530*/  IMAD.U32 R11, RZ, RZ, UR6 ;  /* 0x00000006ff0b7e24 */ /* 0x002fc8000f8e00ff */
[----:B------:R1:W4:Y:S03]  /*9540*/  SYNCS.PHASECHK.TRANS64.TRYWAIT P0, [R11+URZ], R10 ;  /* 0x0000000a0b0075a7 */ /* 0x000326000800017f */
[----:B----4-:R-:W-:Y:S05]  /*9550*/  @!P0 NANOSLEEP.SYNCS 0x989680 ;  /* 0x009896800000895d */ /* 0x010fea0003900000 */
[----:B------:R-:W4:Y:S02]  /*9560*/  @!P0 SYNCS.PHASECHK.TRANS64 P0, [R11+URZ], R10 ;  /* 0x0000000a0b0085a7 */ /* 0x000f24000800007f */
[----:B----4-:R-:W-:Y:S05]  /*9570*/  @!P0 BRA `(.L_x_17) ;  /* 0xfffffffc00ec8947 */ /* 0x010fea000383ffff */
[----:B------:R-:W-:Y:S05]  /*9580*/  BRA `(.L_x_16) ;  /* 0xffffff8000087947 */ /* 0x000fea000383ffff */
.L_x_23:
[----:B-1----:R-:W-:-:S04]  /*9590*/  IMAD.U32 R140, RZ, RZ, UR12 ;  /* 0x0000000cff8c7e24 */ /* 0x002fc8000f8e00ff */
[----:B------:R1:W4:Y:S03]  /*95a0*/  SYNCS.PHASECHK.TRANS64.TRYWAIT P0, [R140+URZ], R11 ;  /* 0x0000000b8c0075a7 */ /* 0x000326000800017f */
[----:B----4-:R-:W-:Y:S05]  /*95b0*/  @!P0 NANOSLEEP.SYNCS 0x989680 ;  /* 0x009896800000895d */ /* 0x010fea0003900000 */
[----:B------:R-:W4:Y:S02]  /*95c0*/  @!P0 SYNCS.PHASECHK.TRANS64 P0, [R140+URZ], R11 ;  /* 0x0000000b8c0085a7 */ /* 0x000f24000800007f */
[----:B----4-:R-:W-:Y:S05]  /*95d0*/  @!P0 BRA `(.L_x_23) ;  /* 0xfffffffc00ec8947 */ /* 0x010fea000383ffff */
[----:B------:R-:W-:Y:S05]  /*95e0*/  BRA `(.L_x_22) ;  /* 0xffffff88007c7947 */ /* 0x000fea000383ffff */
.L_x_170:
[----:B------:R-:W-:Y:S01]  /*95f0*/  BSSY B1, `(.L_x_193) ;  /* 0x0000006000017945 */ /* 0x000fe20003800000 */
[----:B------:R-:W-:-:S07]  /*9600*/  IMAD.MOV.U32 R7, RZ, RZ, -0x1 ;  /* 0xffffffffff077424 */ /* 0x000fce00078e00ff */
[----:B------:R-:W-:Y:S05]  /*9610*/  WARPSYNC.COLLECTIVE R7, `(.L_x_194) ;  /* 0x00000000070c7348 */ /* 0x000fea0003c00000 */
[----:B------:R-:W-:Y:S02]  /*9620*/  ELECT P1, UR62, PT ;  /* 0x00000000003e782f */ /* 0x000fe40003820000 */
[----:B------:R-:W-:Y:S01]  /*9630*/  MOV R7, UR62 ;  /* 0x0000003e00077c02 */ /* 0x000fe20008000f00 */
[----:B------:R-:W-:Y:S10]  /*9640*/  ENDCOLLECTIVE ;  /* 0x000000000000791b */ /* 0x000ff40003800000 */
.L_x_194:
[----:B------:R-:W-:Y:S05]  /*9650*/  BSYNC B1 ;  /* 0x0000000000017941 */ /* 0x000fea0003800000 */
.L_x_193:
[----:B------:R-:W-:Y:S05]  /*9660*/  BRA `(.L_x_195) ;  /* 0xffffffec00d87947 */ /* 0x000fea000383ffff */
.L_x_173:
[----:B-1----:R1:W2:Y:S02]  /*9670*/  SYNCS.PHASECHK.TRANS64.TRYWAIT P1, [R19+URZ+0x38], R10 ;  /* 0x0000380a130075a7 */ /* 0x0022a4000802017f */
[----:B--2---:R-:W-:Y:S05]  /*9680*/  @!P1 NANOSLEEP.SYNCS 0x989680 ;  /* 0x009896800000995d */ /* 0x004fea0003900000 */
[----:B------:R-:W2:Y:S02]  /*9690*/  @!P1 SYNCS.PHASECHK.TRANS64 P1, [R19+URZ+0x38], R10 ;  /* 0x0000380a130095a7 */ /* 0x000ea4000802007f */
[----:B--2---:R-:W-:Y:S05]  /*96a0*/  @!P1 BRA `(.L_x_173) ;  /* 0xfffffffc00f09947 */ /* 0x004fea000383ffff */
[----:B------:R-:W-:Y:S05]  /*96b0*/  BRA `(.L_x_196) ;  /* 0xfffffff0000c7947 */ /* 0x000fea000383ffff */
.L_x_182:
[----:B------:R-:W-:Y:S01]  /*96c0*/  BSSY B0, `(.L_x_197) ;  /* 0x0000006000007945 */ /* 0x000fe20003800000 */
[----:B------:R-:W-:-:S07]  /*96d0*/  IMAD.MOV.U32 R7, RZ, RZ, -0x1 ;  /* 0xffffffffff077424 */ /* 0x000fce00078e00ff */
[----:B------:R-:W-:Y:S05]  /*96e0*/  WARPSYNC.COLLECTIVE R7, `(.L_x_198) ;  /* 0x00000000070c7348 */ /* 0x000fea0003c00000 */
[----:B------:R-:W-:Y:S02]  /*96f0*/  ELECT P1, UR62, PT ;  /* 0x00000000003e782f */ /* 0x000fe40003820000 */
[----:B------:R-:W-:Y:S01]  /*9700*/  MOV R7, UR62 ;  /* 0x0000003e00077c02 */ /* 0x000fe20008000f00 */
[----:B------:R-:W-:Y:S10]  /*9710*/  ENDCOLLECTIVE ;  /* 0x000000000000791b */ /* 0x000ff40003800000 */
.L_x_198:
[----:B------:R-:W-:Y:S05]  /*9720*/  BSYNC B0 ;  /* 0x0000000000007941 */ /* 0x000fea0003800000 */
.L_x_197:
[----:B------:R-:W-:Y:S01]  /*9730*/  PLOP3.LUT P0, PT, P1, PT, PT, 0x80, 0x0 ;  /* 0x000000000000781c */ /* 0x000fe20000f0f070 */
[----:B------:R-:W-:-:S12]  /*9740*/  BRA `(.L_x_199) ;  /* 0xfffffff800587947 */ /* 0x000fd8000383ffff */
.L_x_186:
[----:B0-----:R0:W1:Y:S02]  /*9750*/  SYNCS.PHASECHK.TRANS64.TRYWAIT P0, [R6+URZ], R3 ;  /* 0x00000003060075a7 */ /* 0x001064000800017f */
[----:B-1----:R-:W-:Y:S05]  /*9760*/  @!P0 NANOSLEEP.SYNCS 0x989680 ;  /* 0x009896800000895d */ /* 0x002fea0003900000 */
[----:B------:R-:W1:Y:S02]  /*9770*/  @!P0 SYNCS.PHASECHK.TRANS64 P0, [R6+URZ], R3 ;  /* 0x00000003060085a7 */ /* 0x000e64000800007f */
[----:B-1----:R-:W-:Y:S05]  /*9780*/  @!P0 BRA `(.L_x_186) ;  /* 0xfffffffc00f08947 */ /* 0x002fea000383ffff */
[----:B------:R-:W-:Y:S05]  /*9790*/  BRA `(.L_x_200) ;  /* 0xfffffff800987947 */ /* 0x000fea000383ffff */
.L_x_187:
[----:B0-----:R0:W1:Y:S02]  /*97a0*/  SYNCS.PHASECHK.TRANS64.TRYWAIT P0, [R7+URZ], R4 ;  /* 0x00000004070075a7 */ /* 0x001064000800017f */
[----:B-1----:R-:W-:Y:S05]  /*97b0*/  @!P0 NANOSLEEP.SYNCS 0x989680 ;  /* 0x009896800000895d */ /* 0x002fea0003900000 */
[----:B------:R-:W1:Y:S02]  /*97c0*/  @!P0 SYNCS.PHASECHK.TRANS64 P0, [R7+URZ], R4 ;  /* 0x00000004070085a7 */ /* 0x000e64000800007f */
[----:B-1----:R-:W-:Y:S05]  /*97d0*/  @!P0 BRA `(.L_x_187) ;  /* 0xfffffffc00f08947 */ /* 0x002fea000383ffff */
[----:B------:R-:W-:Y:S05]  /*97e0*/  BRA `(.L_x_201) ;  /* 0xfffffff800a87947 */ /* 0x000fea000383ffff */
.L_x_188:
[----:B0-----:R0:W1:Y:S02]  /*97f0*/  SYNCS.PHASECHK.TRANS64.TRYWAIT P0, [R6+URZ], R5 ;  /* 0x00000005060075a7 */ /* 0x001064000800017f */
[----:B-1----:R-:W-:Y:S05]  /*9800*/  @!P0 NANOSLEEP.SYNCS 0x989680 ;  /* 0x009896800000895d */ /* 0x002fea0003900000 */
[----:B------:R-:W1:Y:S02]  /*9810*/  @!P0 SYNCS.PHASECHK.TRANS64 P0, [R6+URZ], R5 ;  /* 0x00000005060085a7 */ /* 0x000e64000800007f */
[----:B-1----:R-:W-:Y:S05]  /*9820*/  @!P0 BRA `(.L_x_188) ;  /* 0xfffffffc00f08947 */ /* 0x002fea000383ffff */
[----:B------:R-:W-:Y:S05]  /*9830*/  BRA `(.L_x_202) ;  /* 0xfffffff800b87947 */ /* 0x000fea000383ffff */
.L_x_189:
[----:B0-----:R0:W1:Y:S02]  /*9840*/  SYNCS.PHASECHK.TRANS64.TRYWAIT P0, [R9+URZ], R4 ;  /* 0x00000004090075a7 */ /* 0x001064000800017f */
[----:B-1----:R-:W-:Y:S05]  /*9850*/  @!P0 NANOSLEEP.SYNCS 0x989680 ;  /* 0x009896800000895d */ /* 0x002fea0003900000 */
[----:B------:R-:W1:Y:S02]  /*9860*/  @!P0 SYNCS.PHASECHK.TRANS64 P0, [R9+URZ], R4 ;  /* 0x00000004090085a7 */ /* 0x000e64000800007f */
[----:B-1----:R-:W-:Y:S05]  /*9870*/  @!P0 BRA `(.L_x_189) ;  /* 0xfffffffc00f08947 */ /* 0x002fea000383ffff */
[----:B------:R-:W-:Y:S05]  /*9880*/  BRA `(.L_x_203) ;  /* 0xfffffff800c87947 */ /* 0x000fea000383ffff */
.L_x_190:
[----:B0-----:R0:W1:Y:S02]  /*9890*/  SYNCS.PHASECHK.TRANS64.TRYWAIT P0, [R10+URZ], R5 ;  /* 0x000000050a0075a7 */ /* 0x001064000800017f */
[----:B-1----:R-:W-:Y:S05]  /*98a0*/  @!P0 NANOSLEEP.SYNCS 0x989680 ;  /* 0x009896800000895d */ /* 0x002fea0003900000 */
[----:B------:R-:W1:Y:S02]  /*98b0*/  @!P0 SYNCS.PHASECHK.TRANS64 P0, [R10+URZ], R5 ;  /* 0x000000050a0085a7 */ /* 0x000e64000800007f */
[----:B-1----:R-:W-:Y:S05]  /*98c0*/  @!P0 BRA `(.L_x_190) ;  /* 0xfffffffc00f08947 */ /* 0x002fea000383ffff */
[----:B------:R-:W-:Y:S05]  /*98d0*/  BRA `(.L_x_204) ;  /* 0xfffffff800d87947 */ /* 0x000fea000383ffff */
.L_x_191:
[----:B-1----:R1:W2:Y:S02]  /*98e0*/  SYNCS.PHASECHK.TRANS64.TRYWAIT P0, [R11+URZ], R6 ;  /* 0x000000060b0075a7 */ /* 0x0022a4000800017f */
[----:B--2---:R-:W-:Y:S05]  /*98f0*/  @!P0 NANOSLEEP.SYNCS 0x989680 ;  /* 0x009896800000895d */ /* 0x004fea0003900000 */
[----:B------:R-:W2:Y:S02]  /*9900*/  @!P0 SYNCS.PHASECHK.TRANS64 P0, [R11+URZ], R6 ;  /* 0x000000060b0085a7 */ /* 0x000ea4000800007f */
[----:B--2---:R-:W-:Y:S05]  /*9910*/  @!P0 BRA `(.L_x_191) ;  /* 0xfffffffc00f08947 */ /* 0x004fea000383ffff */
[----:B------:R-:W-:Y:S05]  /*9920*/  BRA `(.L_x_205) ;  /* 0xfffffff800e07947 */ /* 0x000fea000383ffff */
.L_x_206:
[----:B------:R-:W-:-:S00]  /*9930*/  BRA `(.L_x_206) ;  /* 0xfffffffc00fc7947 */ /* 0x000fc0000383ffff */
[----:B------:R-:W-:-:S00]  /*9940*/  NOP ;  /* 0x0000000000007918 */ /* 0x000fc00000000000 */
        /* <DEDUP_REMOVED lines=11> */
.L_x_207:


//--------------------- .nv.shared._ZN7cutlass13device_kernelINS_4gemm6kernel13GemmUniversalIN4cute5tupleIJiiiiEEENS1_10collective13CollectiveMmaINS1_37MainloopSm90TmaGmmaWarpSpecializedFP8ILi7ENS5_IJNS4_1CILi1EEESB_SB_EEENS1_35KernelTmaWarpSpecializedCooperativeEEENS5_IJNSA_ILi128EEESF_SF_EEENS_12float_e4m3_tENS5_IJlSB_lEEESH_SI_NS4_8TiledMMAINS4_8MMA_AtomIJNS4_4SM904GMMA31MMA_64x128x32_F32E4M3E4M3_SS_TNILNSM_7ScaleInE1ELSO_1EEEEEENS4_6LayoutINS5_IJNSA_ILi2EEESB_SB_EEENS5_IJSB_NSA_ILi0EEESU_EEEEENS5_IJNS4_10UnderscoreESX_SX_EEEEENS4_13SM90_TMA_LOADENS4_14ComposedLayoutINS4_7SwizzleILi3ELi4ELi3EEENS4_18smem_ptr_flag_bitsILi8EEENSR_INS5_IJNSA_ILi8EEESF_EEENS5_IJSF_SB_EEEEEEEvNS4_8identityES10_S1A_vS1B_EENS_8epilogue10collective6detail29Sm90TmaWarpSpecializedAdapterINS1E_15DefaultEpilogueISH_SI_SI_NS1D_6thread17LinearCombinationISH_Li1EffLNS1I_9ScaleType4KindE0ELNS_15FloatRoundStyleE2ESH_EENS1_15EpilogueDefaultEEEEEvvEEEEvNT_6ParamsE --------------------------
	.section	.nv.shared._ZN7cutlass13device_kernelINS_4gemm6kernel13GemmUniversalIN4cute5tupleIJiiiiEEENS1_10collective13CollectiveMmaINS1_37MainloopSm90TmaGmmaWarpSpecializedFP8ILi7ENS5_IJNS4_1CILi1EEESB_SB_EEENS1_35KernelTmaWarpSpecializedCooperativeEEENS5_IJNSA_ILi128EEESF_SF_EEENS_12float_e4m3_tENS5_IJlSB_lEEESH_SI_NS4_8TiledMMAINS4_8MMA_AtomIJNS4_4SM904GMMA31MMA_64x128x32_F32E4M3E4M3_SS_TNILNSM_7ScaleInE1ELSO_1EEEEEENS4_6LayoutINS5_IJNSA_ILi2EEESB_SB_EEENS5_IJSB_NSA_ILi0EEESU_EEEEENS5_IJNS4_10UnderscoreESX_SX_EEEEENS4_13SM90_TMA_LOADENS4_14ComposedLayoutINS4_7SwizzleILi3ELi4ELi3EEENS4_18smem_ptr_flag_bitsILi8EEENSR_INS5_IJNSA_ILi8EEESF_EEENS5_IJSF_SB_EEEEEEEvNS4_8identityES10_S1A_vS1B_EENS_8epilogue10collective6detail29Sm90TmaWarpSpecializedAdapterINS1E_15DefaultEpilogueISH_SI_SI_NS1D_6thread17LinearCombinationISH_Li1EffLNS1I_9ScaleType4KindE0ELNS_15FloatRoundStyleE2ESH_EENS1_15EpilogueDefaultEEEEEvvEEEEvNT_6ParamsE,"aw",@nobits
	.sectionflags	@""
	.align	16
	.zero		1024


//--------------------- .nv.shared.reserved.0     --------------------------
	.section	.nv.shared.reserved.0,"aw",@nobits
	.weak		__nv_reservedSMEM_offset_0_alias
	.size		__nv_reservedSMEM_offset_0_alias, 0, 0
	.other		__nv_reservedSMEM_offset_0_alias,@"STO_CUDA_RESERVED_SHARED STV_DEFAULT"
__nv_reservedSMEM_offset_0_alias:
	.zero		0


//--------------------- .nv.global                --------------------------
	.section	.nv.global,"aw",@nobits
.nv.global:
	.type		_ZN40_INTERNAL_966128dc_4_k_cu_e5139fa6_260534cute1_E,@object
	.size		_ZN40_INTERNAL_966128dc_4_k_cu_e5139fa6_260534cute1_E,(_ZN40_INTERNAL_966128dc_4_k_cu_e5139fa6_260534cuda3std3__45__cpo6cbeginE - _ZN40_INTERNAL_966128dc_4_k_cu_e5139fa6_260534cute1_E)
_ZN40_INTERNAL_966128dc_4_k_cu_e5139fa6_260534cute1_E:
	.zero		1
	.type		_ZN40_INTERNAL_966128dc_4_k_cu_e5139fa6_260534cuda3std3__45__cpo6cbeginE,@object
	.size		_ZN40_INTERNAL_966128dc_4_k_cu_e5139fa6_260534cuda3std3__45__cpo6cbeginE,(_ZN40_INTERNAL_966128dc_4_k_cu_e5139fa6_260534cuda3std3__48in_placeE - _ZN40_INTERNAL_966128dc_4_k_cu_e5139fa6_260534cuda3std3__45__cpo6cbeginE)
_ZN40_INTERNAL_966128dc_4_k_cu_e5139fa6_260534cuda3std3__45__cpo6cbeginE:
	.zero		1
	.type		_ZN40_INTERNAL_966128dc_4_k_cu_e5139fa6_260534cuda3std3__48in_placeE,@object
	.size		_ZN40_INTERNAL_966128dc_4_k_cu_e5139fa6_260534cuda3std3__48in_placeE,(_ZN40_INTERNAL_966128dc_4_k_cu_e5139fa6_260534cuda3std6ranges3__45__cpo9iter_moveE - _ZN40_INTERNAL_966128dc_4_k_cu_e5139fa6_260534cuda3std3__48in_placeE)
_ZN40_INTERNAL_966128dc_4_k_cu_e5139fa6_260534cuda3std3__48in_placeE:
	.zero		1
	.type		_ZN40_INTERNAL_966128dc_4_k_cu_e5139fa6_260534cuda3std6ranges3__45__cpo9iter_moveE,@object
	.size		_ZN40_INTERNAL_966128dc_4_k_cu_e5139fa6_260534cuda3std6ranges3__45__cpo9iter_moveE,(_ZN40_INTERNAL_966128dc_4_k_cu_e5139fa6_260534cuda3std3__45__cpo5beginE - _ZN40_INTERNAL_966128dc_4_k_cu_e5139fa6_260534cuda3std6ranges3__45__cpo9iter_moveE)
_ZN40_INTERNAL_966128dc_4_k_cu_e5139fa6_260534cuda3std6ranges3__45__cpo9iter_moveE:
	.zero		1
	.type		_ZN40_INTERNAL_966128dc_4_k_cu_e5139fa6_260534cuda3std3__45__cpo5beginE,@object
	.size		_ZN40_INTERNAL_966128dc_4_k_cu_e5139fa6_260534cuda3std3__45__cpo5beginE,(_ZN40_INTERNAL_966128dc_4_k_cu_e5139fa6_260534cuda3std3__442_GLOBAL__N__966128dc_4_k_cu_e5139fa6_260536ignoreE - _ZN40_INTERNAL_966128dc_4_k_cu_e5139fa6_260534cuda3std3__45__cpo5beginE)
_ZN40_INTERNAL_966128dc_4_k_cu_e5139fa6_260534cuda3std3__45__cpo5beginE:
	.zero		1
	.type		_ZN40_INTERNAL_966128dc_4_k_cu_e5139fa6_260534cuda3std3__442_GLOBAL__N__966128dc_4_k_cu_e5139fa6_260536ignoreE,@object
	.size		_ZN40_INTERNAL_966128dc_4_k_cu_e5139fa6_260534cuda3std3__442_GLOBAL__N__966128dc_4_k_cu_e5139fa6_260536ignoreE,(_ZN40_INTERNAL_966128dc_4_k_cu_e5139fa6_260534cute7productE - _ZN40_INTERNAL_966128dc_4_k_cu_e5139fa6_260534cuda3std3__442_GLOBAL__N__966128dc_4_k_cu_e5139fa6_260536ignoreE)
_ZN40_INTERNAL_966128dc_4_k_cu_e5139fa6_260534cuda3std3__442_GLOBAL__N__966128dc_4_k_cu_e5139fa6_260536ignoreE:
	.zero		1
	.type		_ZN40_INTERNAL_966128dc_4_k_cu_e5139fa6_260534cute7productE,@object
	.size		_ZN40_INTERNAL_966128dc_4_k_cu_e5139fa6_260534cute7productE,(_ZN40_INTERNAL_966128dc_4_k_cu_e5139fa6_260534cuda3std3__45__cpo3endE - _ZN40_INTERNAL_966128dc_4_k_cu_e5139fa6_260534cute7productE)
_ZN40_INTERNAL_966128dc_4_k_cu_e5139fa6_260534cute7productE:
	.zero		1
	.type		_ZN40_INTERNAL_966128dc_4_k_cu_e5139fa6_260534cuda3std3__45__cpo3endE,@object
	.size		_ZN40_INTERNAL_966128dc_4_k_cu_e5139fa6_260534cuda3std3__45__cpo3endE,(_ZN40_INTERNAL_966128dc_4_k_cu_e5139fa6_260534cuda3std3__419piecewise_constructE - _ZN40_INTERNAL_966128dc_4_k_cu_e5139fa6_260534cuda3std3__45__cpo3endE)
_ZN40_INTERNAL_966128dc_4_k_cu_e5139fa6_260534cuda3std3__45__cpo3endE:
	.zero		1
	.type		_ZN40_INTERNAL_966128dc_4_k_cu_e5139fa6_260534cuda3std3__419piecewise_constructE,@object
	.size		_ZN40_INTERNAL_966128dc_4_k_cu_e5139fa6_260534cuda3std3__419piecewise_constructE,(_ZN40_INTERNAL_966128dc_4_k_cu_e5139fa6_260534cuda3std3__45__cpo4cendE - _ZN40_INTERNAL_966128dc_4_k_cu_e5139fa6_260534cuda3std3__419piecewise_constructE)
_ZN40_INTERNAL_966128dc_4_k_cu_e5139fa6_260534cuda3std3__419piecewise_constructE:
	.zero		1
	.type		_ZN40_INTERNAL_966128dc_4_k_cu_e5139fa6_260534cuda3std3__45__cpo4cendE,@object
	.size		_ZN40_INTERNAL_966128dc_4_k_cu_e5139fa6_260534cuda3std3__45__cpo4cendE,(_ZN40_INTERNAL_966128dc_4_k_cu_e5139fa6_260534cuda3std6ranges3__45__cpo4swapE - _ZN40_INTERNAL_966128dc_4_k_cu_e5139fa6_260534cuda3std3__45__cpo4cendE)
_ZN40_INTERNAL_966128dc_4_k_cu_e5139fa6_260534cuda3std3__45__cpo4cendE:
	.zero		1
	.type		_ZN40_INTERNAL_966128dc_4_k_cu_e5139fa6_260534cuda3std6ranges3__45__cpo4swapE,@object
	.size		_ZN40_INTERNAL_966128dc_4_k_cu_e5139fa6_260534cuda3std6ranges3__45__cpo4swapE,(.L_7 - _ZN40_INTERNAL_966128dc_4_k_cu_e5139fa6_260534cuda3std6ranges3__45__cpo4swapE)
_ZN40_INTERNAL_966128dc_4_k_cu_e5139fa6_260534cuda3std6ranges3__45__cpo4swapE:
	.zero		1
.L_7:


//--------------------- .nv.constant0._ZN7cutlass13device_kernelINS_4gemm6kernel13GemmUniversalIN4cute5tupleIJiiiiEEENS1_10collective13CollectiveMmaINS1_37MainloopSm90TmaGmmaWarpSpecializedFP8ILi7ENS5_IJNS4_1CILi1EEESB_SB_EEENS1_35KernelTmaWarpSpecializedCooperativeEEENS5_IJNSA_ILi128EEESF_SF_EEENS_12float_e4m3_tENS5_IJlSB_lEEESH_SI_NS4_8TiledMMAINS4_8MMA_AtomIJNS4_4SM904GMMA31MMA_64x128x32_F32E4M3E4M3_SS_TNILNSM_7ScaleInE1ELSO_1EEEEEENS4_6LayoutINS5_IJNSA_ILi2EEESB_SB_EEENS5_IJSB_NSA_ILi0EEESU_EEEEENS5_IJNS4_10UnderscoreESX_SX_EEEEENS4_13SM90_TMA_LOADENS4_14ComposedLayoutINS4_7SwizzleILi3ELi4ELi3EEENS4_18smem_ptr_flag_bitsILi8EEENSR_INS5_IJNSA_ILi8EEESF_EEENS5_IJSF_SB_EEEEEEEvNS4_8identityES10_S1A_vS1B_EENS_8epilogue10collective6detail29Sm90TmaWarpSpecializedAdapterINS1E_15DefaultEpilogueISH_SI_SI_NS1D_6thread17LinearCombinationISH_Li1EffLNS1I_9ScaleType4KindE0ELNS_15FloatRoundStyleE2ESH_EENS1_15EpilogueDefaultEEEEEvvEEEEvNT_6ParamsE --------------------------
	.section	.nv.constant0._ZN7cutlass13device_kernelINS_4gemm6kernel13GemmUniversalIN4cute5tupleIJiiiiEEENS1_10collective13CollectiveMmaINS1_37MainloopSm90TmaGmmaWarpSpecializedFP8ILi7ENS5_IJNS4_1CILi1EEESB_SB_EEENS1_35KernelTmaWarpSpecializedCooperativeEEENS5_IJNSA_ILi128EEESF_SF_EEENS_12float_e4m3_tENS5_IJlSB_lEEESH_SI_NS4_8TiledMMAINS4_8MMA_AtomIJNS4_4SM904GMMA31MMA_64x128x32_F32E4M3E4M3_SS_TNILNSM_7ScaleInE1ELSO_1EEEEEENS4_6LayoutINS5_IJNSA_ILi2EEESB_SB_EEENS5_IJSB_NSA_ILi0EEESU_EEEEENS5_IJNS4_10UnderscoreESX_SX_EEEEENS4_13SM90_TMA_LOADENS4_14ComposedLayoutINS4_7SwizzleILi3ELi4ELi3EEENS4_18smem_ptr_flag_bitsILi8EEENSR_INS5_IJNSA_ILi8EEESF_EEENS5_IJSF_SB_EEEEEEEvNS4_8identityES10_S1A_vS1B_EENS_8epilogue10collective6detail29Sm90TmaWarpSpecializedAdapterINS1E_15DefaultEpilogueISH_SI_SI_NS1D_6thread17LinearCombinationISH_Li1EffLNS1I_9ScaleType4KindE0ELNS_15FloatRoundStyleE2ESH_EENS1_15EpilogueDefaultEEEEEvvEEEEvNT_6ParamsE,"a",@progbits
	.sectionflags	@""
	.align	4
.nv.constant0._ZN7cutlass13device_kernelINS_4gemm6kernel13GemmUniversalIN4cute5tupleIJiiiiEEENS1_10collective13CollectiveMmaINS1_37MainloopSm90TmaGmmaWarpSpecializedFP8ILi7ENS5_IJNS4_1CILi1EEESB_SB_EEENS1_35KernelTmaWarpSpecializedCooperativeEEENS5_IJNSA_ILi128EEESF_SF_EEENS_12float_e4m3_tENS5_IJlSB_lEEESH_SI_NS4_8TiledMMAINS4_8MMA_AtomIJNS4_4SM904GMMA31MMA_64x128x32_F32E4M3E4M3_SS_TNILNSM_7ScaleInE1ELSO_1EEEEEENS4_6LayoutINS5_IJNSA_ILi2EEESB_SB_EEENS5_IJSB_NSA_ILi0EEESU_EEEEENS5_IJNS4_10UnderscoreESX_SX_EEEEENS4_13SM90_TMA_LOADENS4_14ComposedLayoutINS4_7SwizzleILi3ELi4ELi3EEENS4_18smem_ptr_flag_bitsILi8EEENSR_INS5_IJNSA_ILi8EEESF_EEENS5_IJSF_SB_EEEEEEEvNS4_8identityES10_S1A_vS1B_EENS_8epilogue10collective6detail29Sm90TmaWarpSpecializedAdapterINS1E_15DefaultEpilogueISH_SI_SI_NS1D_6thread17LinearCombinationISH_Li1EffLNS1I_9ScaleType4KindE0ELNS_15FloatRoundStyleE2ESH_EENS1_15EpilogueDefaultEEEEEvvEEEEvNT_6ParamsE:
	.zero		1664


//--------------------- SYMBOLS --------------------------

	.type		.nv.reservedSmem.offset0,@object
	.size		.nv.reservedSmem.offset0,0x4
